// auto-generated by cutlass_sweep.gemm — config: {"arch": "sm_100", "cluster_m": 2, "cluster_n": 4, "dtype": "e4m3", "dtype_b": "e4m3", "layout": "nt", "stages": 0, "tile_k": 32, "tile_m": 128, "tile_n": 128}
#include "cutlass/cutlass.h"
#include "cutlass/gemm/collective/collective_builder.hpp"
#include "cutlass/gemm/device/gemm_universal_adapter.h"
#include "cutlass/gemm/kernel/gemm_universal.hpp"
#include "cutlass/epilogue/collective/collective_builder.hpp"

using ElemA = cutlass::float_e4m3_t;
using ElemB = cutlass::float_e4m3_t;
using ElemCD = cutlass::float_e4m3_t;
using Acc  = float;
using TileShape    = cute::Shape<cute::_128, cute::_128, cute::_32>;
using ClusterShape = cute::Shape<cute::_2, cute::_4, cute::_1>;

using CollectiveEpilogue = typename cutlass::epilogue::collective::CollectiveBuilder<
    cutlass::arch::Sm100, cutlass::arch::OpClassTensorOp,
    TileShape, ClusterShape,
    cutlass::epilogue::collective::EpilogueTileAuto,
    Acc, Acc,
    ElemCD, cutlass::layout::RowMajor, 128 / cutlass::sizeof_bits<ElemCD>::value,
    ElemCD, cutlass::layout::RowMajor, 128 / cutlass::sizeof_bits<ElemCD>::value,
    cutlass::epilogue::collective::EpilogueScheduleAuto
  >::CollectiveOp;

using CollectiveMainloop = typename cutlass::gemm::collective::CollectiveBuilder<
    cutlass::arch::Sm100, cutlass::arch::OpClassTensorOp,
    ElemA, cutlass::layout::RowMajor, 128 / cutlass::sizeof_bits<ElemA>::value,
    ElemB, cutlass::layout::ColumnMajor, 128 / cutlass::sizeof_bits<ElemB>::value,
    Acc,
    TileShape, ClusterShape,
    cutlass::gemm::collective::StageCountAutoCarveout<static_cast<int>(sizeof(typename CollectiveEpilogue::SharedStorage))>,
    cutlass::gemm::collective::KernelScheduleAuto
  >::CollectiveOp;

using GemmKernel = cutlass::gemm::kernel::GemmUniversal<
    cute::Shape<int,int,int,int>,
    CollectiveMainloop,
    CollectiveEpilogue
>;
using Gemm = cutlass::gemm::device::GemmUniversalAdapter<GemmKernel>;

// Force the device kernel symbol into the cubin without needing a host main.
auto* _anchor = &cutlass::device_kernel<GemmKernel>;


// ===== COMPILED SASS (sm_100a) =====

	.target	sm_100a

	.elftype	@"ET_EXEC"


//--------------------- .note.nv.tkinfo           --------------------------
	.section	.note.nv.tkinfo,"",@"SHT_NOTE"
	.sectionflags	@"SHF_NOTE_NV_TKINFO"
	.tkinfo
        /*0018*/ 	.word	0x00000002
        /*0030*/ 	.string	""
        /*0030*/ 	.string	"ptxas"
        /*0030*/ 	.string	"Cuda compilation tools, release 13.0, V13.0.88"
        /*0030*/ 	.string	"Build cuda_13.0.r13.0/compiler.36424714_0"
        /*0030*/ 	.string	"-arch sm_100a -m 64 "



//--------------------- .note.nv.cuinfo           --------------------------
	.section	.note.nv.cuinfo,"",@"SHT_NOTE"
	.sectionflags	@"SHF_NOTE_NV_CUINFO"
        /*0018*/ 	.short	0x0002
        /*001a*/ 	.short	0x0064
        /*001c*/ 	.short	0x0082
	.zero		2


//--------------------- .nv.info                  --------------------------
	.section	.nv.info,"",@"SHT_CUDA_INFO"
	.align	4


	//----- nvinfo : EIATTR_REGCOUNT
	.align		4
        /*0000*/ 	.byte	0x04, 0x2f
        /*0002*/ 	.short	(.L_19 - .L_18)
	.align		4
.L_18:
        /*0004*/ 	.word	index@(_ZN7cutlass13device_kernelINS_4gemm6kernel13GemmUniversalIN4cute5tupleIJiiiiEEENS1_10collective13CollectiveMmaINS1_35MainloopSm100TmaUmmaWarpSpecializedILi52ELi2ELi4ENS5_IJNS4_1CILi2EEENSA_ILi4EEENSA_ILi1EEEEEEEENS5_IJNSA_ILi128EEESG_NSA_ILi32EEEEEENS_12float_e4m3_tENS5_IJlSD_lEEESJ_SK_NS4_8TiledMMAINS4_8MMA_AtomIJNS4_10MMA_TraitsINS4_25SM100_MMA_F8F6F4_2x1SM_SSEJSJ_SJ_fSG_SG_NS4_17integral_constantINS4_4UMMA5MajorELSR_0EEESS_NSP_INSQ_7ScaleInELST_0EEESU_EEEEEENS4_6LayoutINS5_IJSD_SD_SD_EEENS5_IJNSA_ILi0EEESZ_SZ_EEEEENS5_IJNS4_10UnderscoreES12_S12_EEEEENS4_28SM100_TMA_2SM_LOAD_MULTICASTENS4_14ComposedLayoutINS4_7SwizzleILi1ELi4ELi3EEENS4_18smem_ptr_flag_bitsILi8EEENSX_INS5_IJNSA_ILi8EEESH_EEENS5_IJSH_SD_EEEEEEEvNS4_8identityENS4_18SM100_TMA_2SM_LOADES1F_vS1G_EENS_8epilogue10collective18CollectiveEpilogueINS1J_23Sm100TmaWarpSpecializedILi2ELi2ELi32ELb0ELb0EEEJNS5_IJNSA_ILi64EEESG_SH_EEENS5_IJNSX_IS1O_SD_EENSX_INS5_IJSH_SB_EEENS5_IJSD_S1O_EEEEEEEESJ_SK_SJ_SK_NS1J_6fusion15FusionCallbacksIS1N_NS1V_17LinearCombinationISJ_fSJ_fLNS_15FloatRoundStyleE2EEES1P_S1U_JEEENS4_5SM1004TMEM4LOAD26SM100_TMEM_LOAD_32dp32b32xENS4_13SM90_TMA_LOADES1F_NS4_39AutoVectorizingCopyWithAssumedAlignmentILi128EEENS4_14SM90_TMA_STOREES1F_S27_S27_EEEvvEEEEvNT_6ParamsE)
        /*0008*/ 	.word	0x00000074


	//----- nvinfo : EIATTR_FRAME_SIZE
	.align		4
.L_19:
        /*000c*/ 	.byte	0x04, 0x11
        /*000e*/ 	.short	(.L_21 - .L_20)
	.align		4
.L_20:
        /*0010*/ 	.word	index@($__internal_2_$__cuda_sm10x_tcgen05_guardrail_trap_unallocated_columns_being_dealloced)
        /*0014*/ 	.word	0x00000000


	//----- nvinfo : EIATTR_FRAME_SIZE
	.align		4
.L_21:
        /*0018*/ 	.byte	0x04, 0x11
        /*001a*/ 	.short	(.L_23 - .L_22)
	.align		4
.L_22:
        /*001c*/ 	.word	index@($__internal_1_$__cuda_sm10x_tcgen05_guardrail_trap_phase_invalid_during_alloc)
        /*0020*/ 	.word	0x00000000


	//----- nvinfo : EIATTR_FRAME_SIZE
	.align		4
.L_23:
        /*0024*/ 	.byte	0x04, 0x11
        /*0026*/ 	.short	(.L_25 - .L_24)
	.align		4
.L_24:
        /*0028*/ 	.word	index@($__internal_0_$__cuda_sm10x_tcgen05_guardrail_trap_col_being_dealloced_not_returned_by_alloc)
        /*002c*/ 	.word	0x00000000


	//----- nvinfo : EIATTR_FRAME_SIZE
	.align		4
.L_25:
        /*0030*/ 	.byte	0x04, 0x11
        /*0032*/ 	.short	(.L_27 - .L_26)
	.align		4
.L_26:
        /*0034*/ 	.word	index@(_ZN7cutlass13device_kernelINS_4gemm6kernel13GemmUniversalIN4cute5tupleIJiiiiEEENS1_10collective13CollectiveMmaINS1_35MainloopSm100TmaUmmaWarpSpecializedILi52ELi2ELi4ENS5_IJNS4_1CILi2EEENSA_ILi4EEENSA_ILi1EEEEEEEENS5_IJNSA_ILi128EEESG_NSA_ILi32EEEEEENS_12float_e4m3_tENS5_IJlSD_lEEESJ_SK_NS4_8TiledMMAINS4_8MMA_AtomIJNS4_10MMA_TraitsINS4_25SM100_MMA_F8F6F4_2x1SM_SSEJSJ_SJ_fSG_SG_NS4_17integral_constantINS4_4UMMA5MajorELSR_0EEESS_NSP_INSQ_7ScaleInELST_0EEESU_EEEEEENS4_6LayoutINS5_IJSD_SD_SD_EEENS5_IJNSA_ILi0EEESZ_SZ_EEEEENS5_IJNS4_10UnderscoreES12_S12_EEEEENS4_28SM100_TMA_2SM_LOAD_MULTICASTENS4_14ComposedLayoutINS4_7SwizzleILi1ELi4ELi3EEENS4_18smem_ptr_flag_bitsILi8EEENSX_INS5_IJNSA_ILi8EEESH_EEENS5_IJSH_SD_EEEEEEEvNS4_8identityENS4_18SM100_TMA_2SM_LOADES1F_vS1G_EENS_8epilogue10collective18CollectiveEpilogueINS1J_23Sm100TmaWarpSpecializedILi2ELi2ELi32ELb0ELb0EEEJNS5_IJNSA_ILi64EEESG_SH_EEENS5_IJNSX_IS1O_SD_EENSX_INS5_IJSH_SB_EEENS5_IJSD_S1O_EEEEEEEESJ_SK_SJ_SK_NS1J_6fusion15FusionCallbacksIS1N_NS1V_17LinearCombinationISJ_fSJ_fLNS_15FloatRoundStyleE2EEES1P_S1U_JEEENS4_5SM1004TMEM4LOAD26SM100_TMEM_LOAD_32dp32b32xENS4_13SM90_TMA_LOADES1F_NS4_39AutoVectorizingCopyWithAssumedAlignmentILi128EEENS4_14SM90_TMA_STOREES1F_S27_S27_EEEvvEEEEvNT_6ParamsE)
        /*0038*/ 	.word	0x00000000


	//----- nvinfo : EIATTR_MIN_STACK_SIZE
	.align		4
.L_27:
        /*003c*/ 	.byte	0x04, 0x12
        /*003e*/ 	.short	(.L_29 - .L_28)
	.align		4
.L_28:
        /*0040*/ 	.word	index@(_ZN7cutlass13device_kernelINS_4gemm6kernel13GemmUniversalIN4cute5tupleIJiiiiEEENS1_10collective13CollectiveMmaINS1_35MainloopSm100TmaUmmaWarpSpecializedILi52ELi2ELi4ENS5_IJNS4_1CILi2EEENSA_ILi4EEENSA_ILi1EEEEEEEENS5_IJNSA_ILi128EEESG_NSA_ILi32EEEEEENS_12float_e4m3_tENS5_IJlSD_lEEESJ_SK_NS4_8TiledMMAINS4_8MMA_AtomIJNS4_10MMA_TraitsINS4_25SM100_MMA_F8F6F4_2x1SM_SSEJSJ_SJ_fSG_SG_NS4_17integral_constantINS4_4UMMA5MajorELSR_0EEESS_NSP_INSQ_7ScaleInELST_0EEESU_EEEEEENS4_6LayoutINS5_IJSD_SD_SD_EEENS5_IJNSA_ILi0EEESZ_SZ_EEEEENS5_IJNS4_10UnderscoreES12_S12_EEEEENS4_28SM100_TMA_2SM_LOAD_MULTICASTENS4_14ComposedLayoutINS4_7SwizzleILi1ELi4ELi3EEENS4_18smem_ptr_flag_bitsILi8EEENSX_INS5_IJNSA_ILi8EEESH_EEENS5_IJSH_SD_EEEEEEEvNS4_8identityENS4_18SM100_TMA_2SM_LOADES1F_vS1G_EENS_8epilogue10collective18CollectiveEpilogueINS1J_23Sm100TmaWarpSpecializedILi2ELi2ELi32ELb0ELb0EEEJNS5_IJNSA_ILi64EEESG_SH_EEENS5_IJNSX_IS1O_SD_EENSX_INS5_IJSH_SB_EEENS5_IJSD_S1O_EEEEEEEESJ_SK_SJ_SK_NS1J_6fusion15FusionCallbacksIS1N_NS1V_17LinearCombinationISJ_fSJ_fLNS_15FloatRoundStyleE2EEES1P_S1U_JEEENS4_5SM1004TMEM4LOAD26SM100_TMEM_LOAD_32dp32b32xENS4_13SM90_TMA_LOADES1F_NS4_39AutoVectorizingCopyWithAssumedAlignmentILi128EEENS4_14SM90_TMA_STOREES1F_S27_S27_EEEvvEEEEvNT_6ParamsE)
        /*0044*/ 	.word	0x00000000
.L_29:


//--------------------- .nv.compat                --------------------------
	.section	.nv.compat,"",@"SHT_CUDA_COMPAT_INFO"
	.align	4
        /*0000*/ 	.byte	0x02, 0x09, 0x01, 0x00, 0x02, 0x02, 0x02, 0x00, 0x02, 0x05, 0x05, 0x00, 0x03, 0x07, 0x01, 0x01
        /*0010*/ 	.byte	0x02, 0x03, 0x01, 0x00, 0x02, 0x06, 0x01, 0x00, 0x04, 0x0b, 0x08, 0x00, 0x09, 0x00, 0x00, 0x00
        /*0020*/ 	.byte	0x00, 0x00, 0x00, 0x00


//--------------------- .nv.info._ZN7cutlass13device_kernelINS_4gemm6kernel13GemmUniversalIN4cute5tupleIJiiiiEEENS1_10collective13CollectiveMmaINS1_35MainloopSm100TmaUmmaWarpSpecializedILi52ELi2ELi4ENS5_IJNS4_1CILi2EEENSA_ILi4EEENSA_ILi1EEEEEEEENS5_IJNSA_ILi128EEESG_NSA_ILi32EEEEEENS_12float_e4m3_tENS5_IJlSD_lEEESJ_SK_NS4_8TiledMMAINS4_8MMA_AtomIJNS4_10MMA_TraitsINS4_25SM100_MMA_F8F6F4_2x1SM_SSEJSJ_SJ_fSG_SG_NS4_17integral_constantINS4_4UMMA5MajorELSR_0EEESS_NSP_INSQ_7ScaleInELST_0EEESU_EEEEEENS4_6LayoutINS5_IJSD_SD_SD_EEENS5_IJNSA_ILi0EEESZ_SZ_EEEEENS5_IJNS4_10UnderscoreES12_S12_EEEEENS4_28SM100_TMA_2SM_LOAD_MULTICASTENS4_14ComposedLayoutINS4_7SwizzleILi1ELi4ELi3EEENS4_18smem_ptr_flag_bitsILi8EEENSX_INS5_IJNSA_ILi8EEESH_EEENS5_IJSH_SD_EEEEEEEvNS4_8identityENS4_18SM100_TMA_2SM_LOADES1F_vS1G_EENS_8epilogue10collective18CollectiveEpilogueINS1J_23Sm100TmaWarpSpecializedILi2ELi2ELi32ELb0ELb0EEEJNS5_IJNSA_ILi64EEESG_SH_EEENS5_IJNSX_IS1O_SD_EENSX_INS5_IJSH_SB_EEENS5_IJSD_S1O_EEEEEEEESJ_SK_SJ_SK_NS1J_6fusion15FusionCallbacksIS1N_NS1V_17LinearCombinationISJ_fSJ_fLNS_15FloatRoundStyleE2EEES1P_S1U_JEEENS4_5SM1004TMEM4LOAD26SM100_TMEM_LOAD_32dp32b32xENS4_13SM90_TMA_LOADES1F_NS4_39AutoVectorizingCopyWithAssumedAlignmentILi128EEENS4_14SM90_TMA_STOREES1F_S27_S27_EEEvvEEEEvNT_6ParamsE --------------------------
	.section	.nv.info._ZN7cutlass13device_kernelINS_4gemm6kernel13GemmUniversalIN4cute5tupleIJiiiiEEENS1_10collective13CollectiveMmaINS1_35MainloopSm100TmaUmmaWarpSpecializedILi52ELi2ELi4ENS5_IJNS4_1CILi2EEENSA_ILi4EEENSA_ILi1EEEEEEEENS5_IJNSA_ILi128EEESG_NSA_ILi32EEEEEENS_12float_e4m3_tENS5_IJlSD_lEEESJ_SK_NS4_8TiledMMAINS4_8MMA_AtomIJNS4_10MMA_TraitsINS4_25SM100_MMA_F8F6F4_2x1SM_SSEJSJ_SJ_fSG_SG_NS4_17integral_constantINS4_4UMMA5MajorELSR_0EEESS_NSP_INSQ_7ScaleInELST_0EEESU_EEEEEENS4_6LayoutINS5_IJSD_SD_SD_EEENS5_IJNSA_ILi0EEESZ_SZ_EEEEENS5_IJNS4_10UnderscoreES12_S12_EEEEENS4_28SM100_TMA_2SM_LOAD_MULTICASTENS4_14ComposedLayoutINS4_7SwizzleILi1ELi4ELi3EEENS4_18smem_ptr_flag_bitsILi8EEENSX_INS5_IJNSA_ILi8EEESH_EEENS5_IJSH_SD_EEEEEEEvNS4_8identityENS4_18SM100_TMA_2SM_LOADES1F_vS1G_EENS_8epilogue10collective18CollectiveEpilogueINS1J_23Sm100TmaWarpSpecializedILi2ELi2ELi32ELb0ELb0EEEJNS5_IJNSA_ILi64EEESG_SH_EEENS5_IJNSX_IS1O_SD_EENSX_INS5_IJSH_SB_EEENS5_IJSD_S1O_EEEEEEEESJ_SK_SJ_SK_NS1J_6fusion15FusionCallbacksIS1N_NS1V_17LinearCombinationISJ_fSJ_fLNS_15FloatRoundStyleE2EEES1P_S1U_JEEENS4_5SM1004TMEM4LOAD26SM100_TMEM_LOAD_32dp32b32xENS4_13SM90_TMA_LOADES1F_NS4_39AutoVectorizingCopyWithAssumedAlignmentILi128EEENS4_14SM90_TMA_STOREES1F_S27_S27_EEEvvEEEEvNT_6ParamsE,"",@"SHT_CUDA_INFO"
	.sectionflags	@""
	.align	4


	//----- nvinfo : EIATTR_CUDA_API_VERSION
	.align		4
        /*0000*/ 	.byte	0x04, 0x37
        /*0002*/ 	.short	(.L_31 - .L_30)
.L_30:
        /*0004*/ 	.word	0x00000082


	//----- nvinfo : EIATTR_KPARAM_INFO
	.align		4
.L_31:
        /*0008*/ 	.byte	0x04, 0x17
        /*000a*/ 	.short	(.L_33 - .L_32)
.L_32:
        /*000c*/ 	.word	0x00000000
        /*0010*/ 	.short	0x0000
        /*0012*/ 	.short	0x0000
        /*0014*/ 	.byte	0x00, 0xf0, 0x01, 0x20


	//----- nvinfo : EIATTR_AT_ENTRY_FRAGMENTS
	.align		4
.L_33:
        /*0018*/ 	.byte	0x04, 0x4f
        /*001a*/ 	.short	(.L_35 - .L_34)


	//   ....[0]....
.L_34:
        /*001c*/ 	.word	0x00000007


	//----- nvinfo : EIATTR_RESERVED_SMEM_USED
	.align		4
.L_35:
        /*0020*/ 	.byte	0x01, 0x41
	.zero		2


	//----- nvinfo : EIATTR_SPARSE_MMA_MASK
	.align		4
        /*0024*/ 	.byte	0x03, 0x50
        /*0026*/ 	.short	0x0000


	//----- nvinfo : EIATTR_TCGEN05_2CTA_USED
	.align		4
        /*0028*/ 	.byte	0x01, 0x52
	.zero		2


	//----- nvinfo : EIATTR_MAXREG_COUNT
	.align		4
        /*002c*/ 	.byte	0x03, 0x1b
        /*002e*/ 	.short	0x00ff


	//----- nvinfo : EIATTR_NUM_BARRIERS
	.align		4
        /*0030*/ 	.byte	0x02, 0x4c
        /*0032*/ 	.byte	0x07
	.zero		1


	//----- nvinfo : EIATTR_EXTERNS
	.align		4
        /*0034*/ 	.byte	0x04, 0x0f
        /*0036*/ 	.short	(.L_37 - .L_36)


	//   ....[0]....
	.align		4
.L_36:
        /*0038*/ 	.word	index@(__assertfail)


	//----- nvinfo : EIATTR_MERCURY_ISA_VERSION
	.align		4
.L_37:
        /*003c*/ 	.byte	0x03, 0x5f
        /*003e*/ 	.short	0x0101


	//----- nvinfo : EIATTR_INT_WARP_WIDE_INSTR_OFFSETS
	.align		4
        /*0040*/ 	.byte	0x04, 0x31
        /*0042*/ 	.short	(.L_39 - .L_38)


	//   ....[0]....
.L_38:
        /*0044*/ 	.word	0x00001350


	//   ....[1]....
        /*0048*/ 	.word	0x000013f0


	//   ....[2]....
        /*004c*/ 	.word	0x00006280


	//   ....[3]....
        /*0050*/ 	.word	0x000062a0


	//   ....[4]....
        /*0054*/ 	.word	0x000062d0


	//   ....[5]....
        /*0058*/ 	.word	0x00006df0


	//   ....[6]....
        /*005c*/ 	.word	0x00006e90


	//   ....[7]....
        /*0060*/ 	.word	0x00006f40


	//   ....[8]....
        /*0064*/ 	.word	0x00006fe0


	//   ....[9]....
        /*0068*/ 	.word	0x000070d0


	//   ....[10]....
        /*006c*/ 	.word	0x000071a0


	//----- nvinfo : EIATTR_COOP_GROUP_MASK_REGIDS
	.align		4
.L_39:
        /*0070*/ 	.byte	0x04, 0x29
        /*0072*/ 	.short	(.L_41 - .L_40)


	//   ....[0]....
.L_40:
        /*0074*/ 	.word	0xffffffff


	//   ....[1]....
        /*0078*/ 	.word	0xffffffff


	//   ....[2]....
        /*007c*/ 	.word	0xffffffff


	//   ....[3]....
        /*0080*/ 	.word	0xffffffff


	//   ....[4]....
        /*0084*/ 	.word	0xffffffff


	//   ....[5]....
        /*0088*/ 	.word	0xffffffff


	//   ....[6]....
        /*008c*/ 	.word	0xffffffff


	//   ....[7]....
        /*0090*/ 	.word	0xffffffff


	//   ....[8]....
        /*0094*/ 	.word	0xffffffff


	//   ....[9]....
        /*0098*/ 	.word	0xffffffff


	//   ....[10]....
        /*009c*/ 	.word	0xffffffff


	//   ....[11]....
        /*00a0*/ 	.word	0xffffffff


	//   ....[12]....
        /*00a4*/ 	.word	0xffffffff


	//   ....[13]....
        /*00a8*/ 	.word	0xffffffff


	//----- nvinfo : EIATTR_COOP_GROUP_INSTR_OFFSETS
	.align		4
.L_41:
        /*00ac*/ 	.byte	0x04, 0x28
        /*00ae*/ 	.short	(.L_43 - .L_42)


	//   ....[0]....
.L_42:
        /*00b0*/ 	.word	0x000000b0


	//   ....[1]....
        /*00b4*/ 	.word	0x00000510


	//   ....[2]....
        /*00b8*/ 	.word	0x00000d00


	//   ....[3]....
        /*00bc*/ 	.word	0x00000e50


	//   ....[4]....
        /*00c0*/ 	.word	0x00000f40


	//   ....[5]....
        /*00c4*/ 	.word	0x000010a0


	//   ....[6]....
        /*00c8*/ 	.word	0x00001230


	//   ....[7]....
        /*00cc*/ 	.word	0x00001470


	//   ....[8]....
        /*00d0*/ 	.word	0x00002810


	//   ....[9]....
        /*00d4*/ 	.word	0x000051b0


	//   ....[10]....
        /*00d8*/ 	.word	0x00005680


	//   ....[11]....
        /*00dc*/ 	.word	0x000056b0


	//   ....[12]....
        /*00e0*/ 	.word	0x00006180


	//   ....[13]....
        /*00e4*/ 	.word	0x00006390


	//----- nvinfo : EIATTR_VRC_CTA_INIT_COUNT
	.align		4
.L_43:
        /*00e8*/ 	.byte	0x02, 0x4a
        /*00ea*/ 	.byte	0x80
	.zero		1


	//----- nvinfo : EIATTR_SYSCALL_OFFSETS
	.align		4
        /*00ec*/ 	.byte	0x04, 0x46
        /*00ee*/ 	.short	(.L_45 - .L_44)


	//   ....[0]....
.L_44:
        /*00f0*/ 	.word	0x00007cc0


	//   ....[1]....
        /*00f4*/ 	.word	0x00007e00


	//   ....[2]....
        /*00f8*/ 	.word	0x000085e0


	//   ....[3]....
        /*00fc*/ 	.word	0x000093d0


	//----- nvinfo : EIATTR_MBARRIER_INSTR_OFFSETS
	.align		4
.L_45:
        /*0100*/ 	.byte	0x04, 0x39
        /*0102*/ 	.short	(.L_47 - .L_46)


	//   ....[0]....
.L_46:
        /*0104*/ 	.word	0x00000660
        /*0108*/ 	.word	0x000000ff
        /*010c*/ 	.word	0x00000000
        /*0110*/ 	.short	0x0100
        /*0112*/ 	.byte	0x04
	.zero		1


	//   ....[1]....
        /*0114*/ 	.word	0x00000670
        /*0118*/ 	.word	0x000000ff
        /*011c*/ 	.word	0x000001a0
        /*0120*/ 	.short	0x0100
        /*0122*/ 	.byte	0x04
	.zero		1


	//   ....[2]....
        /*0124*/ 	.word	0x00000680
        /*0128*/ 	.word	0x000000ff
        /*012c*/ 	.word	0x00000008
        /*0130*/ 	.short	0x0100
        /*0132*/ 	.byte	0x04
	.zero		1


	//   ....[3]....
        /*0134*/ 	.word	0x00000690
        /*0138*/ 	.word	0x000000ff
        /*013c*/ 	.word	0x000001a8
        /*0140*/ 	.short	0x0100
        /*0142*/ 	.byte	0x04
	.zero		1


	//   ....[4]....
        /*0144*/ 	.word	0x000006a0
        /*0148*/ 	.word	0x000000ff
        /*014c*/ 	.word	0x00000010
        /*0150*/ 	.short	0x0100
        /*0152*/ 	.byte	0x04
	.zero		1


	//   ....[5]....
        /*0154*/ 	.word	0x000006b0
        /*0158*/ 	.word	0x000000ff
        /*015c*/ 	.word	0x000001b0
        /*0160*/ 	.short	0x0100
        /*0162*/ 	.byte	0x04
	.zero		1


	//   ....[6]....
        /*0164*/ 	.word	0x000006c0
        /*0168*/ 	.word	0x000000ff
        /*016c*/ 	.word	0x00000018
        /*0170*/ 	.short	0x0100
        /*0172*/ 	.byte	0x04
	.zero		1


	//   ....[7]....
        /*0174*/ 	.word	0x000006d0
        /*0178*/ 	.word	0x000000ff
        /*017c*/ 	.word	0x000001b8
        /*0180*/ 	.short	0x0100
        /*0182*/ 	.byte	0x04
	.zero		1


	//   ....[8]....
        /*0184*/ 	.word	0x000006e0
        /*0188*/ 	.word	0x000000ff
        /*018c*/ 	.word	0x00000020
        /*0190*/ 	.short	0x0100
        /*0192*/ 	.byte	0x04
	.zero		1


	//   ....[9]....
        /*0194*/ 	.word	0x000006f0
        /*0198*/ 	.word	0x000000ff
        /*019c*/ 	.word	0x000001c0
        /*01a0*/ 	.short	0x0100
        /*01a2*/ 	.byte	0x04
	.zero		1


	//   ....[10]....
        /*01a4*/ 	.word	0x00000700
        /*01a8*/ 	.word	0x000000ff
        /*01ac*/ 	.word	0x00000028
        /*01b0*/ 	.short	0x0100
        /*01b2*/ 	.byte	0x04
	.zero		1


	//   ....[11]....
        /*01b4*/ 	.word	0x00000710
        /*01b8*/ 	.word	0x000000ff
        /*01bc*/ 	.word	0x000001c8
        /*01c0*/ 	.short	0x0100
        /*01c2*/ 	.byte	0x04
	.zero		1


	//   ....[12]....
        /*01c4*/ 	.word	0x00000720
        /*01c8*/ 	.word	0x000000ff
        /*01cc*/ 	.word	0x00000030
        /*01d0*/ 	.short	0x0100
        /*01d2*/ 	.byte	0x04
	.zero		1


	//   ....[13]....
        /*01d4*/ 	.word	0x00000730
        /*01d8*/ 	.word	0x000000ff
        /*01dc*/ 	.word	0x000001d0
        /*01e0*/ 	.short	0x0100
        /*01e2*/ 	.byte	0x04
	.zero		1


	//   ....[14]....
        /*01e4*/ 	.word	0x00000740
        /*01e8*/ 	.word	0x000000ff
        /*01ec*/ 	.word	0x00000038
        /*01f0*/ 	.short	0x0100
        /*01f2*/ 	.byte	0x04
	.zero		1


	//   ....[15]....
        /*01f4*/ 	.word	0x00000750
        /*01f8*/ 	.word	0x000000ff
        /*01fc*/ 	.word	0x000001d8
        /*0200*/ 	.short	0x0100
        /*0202*/ 	.byte	0x04
	.zero		1


	//   ....[16]....
        /*0204*/ 	.word	0x00000760
        /*0208*/ 	.word	0x000000ff
        /*020c*/ 	.word	0x00000040
        /*0210*/ 	.short	0x0100
        /*0212*/ 	.byte	0x04
	.zero		1


	//   ....[17]....
        /*0214*/ 	.word	0x00000770
        /*0218*/ 	.word	0x000000ff
        /*021c*/ 	.word	0x000001e0
        /*0220*/ 	.short	0x0100
        /*0222*/ 	.byte	0x04
	.zero		1


	//   ....[18]....
        /*0224*/ 	.word	0x00000780
        /*0228*/ 	.word	0x000000ff
        /*022c*/ 	.word	0x00000048
        /*0230*/ 	.short	0x0100
        /*0232*/ 	.byte	0x04
	.zero		1


	//   ....[19]....
        /*0234*/ 	.word	0x00000790
        /*0238*/ 	.word	0x000000ff
        /*023c*/ 	.word	0x000001e8
        /*0240*/ 	.short	0x0100
        /*0242*/ 	.byte	0x04
	.zero		1


	//   ....[20]....
        /*0244*/ 	.word	0x000007a0
        /*0248*/ 	.word	0x000000ff
        /*024c*/ 	.word	0x00000050
        /*0250*/ 	.short	0x0100
        /*0252*/ 	.byte	0x04
	.zero		1


	//   ....[21]....
        /*0254*/ 	.word	0x000007b0
        /*0258*/ 	.word	0x000000ff
        /*025c*/ 	.word	0x000001f0
        /*0260*/ 	.short	0x0100
        /*0262*/ 	.byte	0x04
	.zero		1


	//   ....[22]....
        /*0264*/ 	.word	0x000007c0
        /*0268*/ 	.word	0x000000ff
        /*026c*/ 	.word	0x00000058
        /*0270*/ 	.short	0x0100
        /*0272*/ 	.byte	0x04
	.zero		1


	//   ....[23]....
        /*0274*/ 	.word	0x000007d0
        /*0278*/ 	.word	0x000000ff
        /*027c*/ 	.word	0x000001f8
        /*0280*/ 	.short	0x0100
        /*0282*/ 	.byte	0x04
	.zero		1


	//   ....[24]....
        /*0284*/ 	.word	0x000007e0
        /*0288*/ 	.word	0x000000ff
        /*028c*/ 	.word	0x00000060
        /*0290*/ 	.short	0x0100
        /*0292*/ 	.byte	0x04
	.zero		1


	//   ....[25]....
        /*0294*/ 	.word	0x000007f0
        /*0298*/ 	.word	0x000000ff
        /*029c*/ 	.word	0x00000200
        /*02a0*/ 	.short	0x0100
        /*02a2*/ 	.byte	0x04
	.zero		1


	//   ....[26]....
        /*02a4*/ 	.word	0x00000800
        /*02a8*/ 	.word	0x000000ff
        /*02ac*/ 	.word	0x00000068
        /*02b0*/ 	.short	0x0100
        /*02b2*/ 	.byte	0x04
	.zero		1


	//   ....[27]....
        /*02b4*/ 	.word	0x00000810
        /*02b8*/ 	.word	0x000000ff
        /*02bc*/ 	.word	0x00000208
        /*02c0*/ 	.short	0x0100
        /*02c2*/ 	.byte	0x04
	.zero		1


	//   ....[28]....
        /*02c4*/ 	.word	0x00000820
        /*02c8*/ 	.word	0x000000ff
        /*02cc*/ 	.word	0x00000070
        /*02d0*/ 	.short	0x0100
        /*02d2*/ 	.byte	0x04
	.zero		1


	//   ....[29]....
        /*02d4*/ 	.word	0x00000830
        /*02d8*/ 	.word	0x000000ff
        /*02dc*/ 	.word	0x00000210
        /*02e0*/ 	.short	0x0100
        /*02e2*/ 	.byte	0x04
	.zero		1


	//   ....[30]....
        /*02e4*/ 	.word	0x00000840
        /*02e8*/ 	.word	0x000000ff
        /*02ec*/ 	.word	0x00000078
        /*02f0*/ 	.short	0x0100
        /*02f2*/ 	.byte	0x04
	.zero		1


	//   ....[31]....
        /*02f4*/ 	.word	0x00000850
        /*02f8*/ 	.word	0x000000ff
        /*02fc*/ 	.word	0x00000218
        /*0300*/ 	.short	0x0100
        /*0302*/ 	.byte	0x04
	.zero		1


	//   ....[32]....
        /*0304*/ 	.word	0x00000860
        /*0308*/ 	.word	0x000000ff
        /*030c*/ 	.word	0x00000080
        /*0310*/ 	.short	0x0100
        /*0312*/ 	.byte	0x04
	.zero		1


	//   ....[33]....
        /*0314*/ 	.word	0x00000870
        /*0318*/ 	.word	0x000000ff
        /*031c*/ 	.word	0x00000220
        /*0320*/ 	.short	0x0100
        /*0322*/ 	.byte	0x04
	.zero		1


	//   ....[34]....
        /*0324*/ 	.word	0x00000880
        /*0328*/ 	.word	0x000000ff
        /*032c*/ 	.word	0x00000088
        /*0330*/ 	.short	0x0100
        /*0332*/ 	.byte	0x04
	.zero		1


	//   ....[35]....
        /*0334*/ 	.word	0x00000890
        /*0338*/ 	.word	0x000000ff
        /*033c*/ 	.word	0x00000228
        /*0340*/ 	.short	0x0100
        /*0342*/ 	.byte	0x04
	.zero		1


	//   ....[36]....
        /*0344*/ 	.word	0x000008a0
        /*0348*/ 	.word	0x000000ff
        /*034c*/ 	.word	0x00000090
        /*0350*/ 	.short	0x0100
        /*0352*/ 	.byte	0x04
	.zero		1


	//   ....[37]....
        /*0354*/ 	.word	0x000008b0
        /*0358*/ 	.word	0x000000ff
        /*035c*/ 	.word	0x00000230
        /*0360*/ 	.short	0x0100
        /*0362*/ 	.byte	0x04
	.zero		1


	//   ....[38]....
        /*0364*/ 	.word	0x000008c0
        /*0368*/ 	.word	0x000000ff
        /*036c*/ 	.word	0x00000098
        /*0370*/ 	.short	0x0100
        /*0372*/ 	.byte	0x04
	.zero		1


	//   ....[39]....
        /*0374*/ 	.word	0x000008d0
        /*0378*/ 	.word	0x000000ff
        /*037c*/ 	.word	0x00000238
        /*0380*/ 	.short	0x0100
        /*0382*/ 	.byte	0x04
	.zero		1


	//   ....[40]....
        /*0384*/ 	.word	0x000008e0
        /*0388*/ 	.word	0x000000ff
        /*038c*/ 	.word	0x000000a0
        /*0390*/ 	.short	0x0100
        /*0392*/ 	.byte	0x04
	.zero		1


	//   ....[41]....
        /*0394*/ 	.word	0x000008f0
        /*0398*/ 	.word	0x000000ff
        /*039c*/ 	.word	0x00000240
        /*03a0*/ 	.short	0x0100
        /*03a2*/ 	.byte	0x04
	.zero		1


	//   ....[42]....
        /*03a4*/ 	.word	0x00000900
        /*03a8*/ 	.word	0x000000ff
        /*03ac*/ 	.word	0x000000a8
        /*03b0*/ 	.short	0x0100
        /*03b2*/ 	.byte	0x04
	.zero		1


	//   ....[43]....
        /*03b4*/ 	.word	0x00000910
        /*03b8*/ 	.word	0x000000ff
        /*03bc*/ 	.word	0x00000248
        /*03c0*/ 	.short	0x0100
        /*03c2*/ 	.byte	0x04
	.zero		1


	//   ....[44]....
        /*03c4*/ 	.word	0x00000920
        /*03c8*/ 	.word	0x000000ff
        /*03cc*/ 	.word	0x000000b0
        /*03d0*/ 	.short	0x0100
        /*03d2*/ 	.byte	0x04
	.zero		1


	//   ....[45]....
        /*03d4*/ 	.word	0x00000930
        /*03d8*/ 	.word	0x000000ff
        /*03dc*/ 	.word	0x00000250
        /*03e0*/ 	.short	0x0100
        /*03e2*/ 	.byte	0x04
	.zero		1


	//   ....[46]....
        /*03e4*/ 	.word	0x00000940
        /*03e8*/ 	.word	0x000000ff
        /*03ec*/ 	.word	0x000000b8
        /*03f0*/ 	.short	0x0100
        /*03f2*/ 	.byte	0x04
	.zero		1


	//   ....[47]....
        /*03f4*/ 	.word	0x00000950
        /*03f8*/ 	.word	0x000000ff
        /*03fc*/ 	.word	0x00000258
        /*0400*/ 	.short	0x0100
        /*0402*/ 	.byte	0x04
	.zero		1


	//   ....[48]....
        /*0404*/ 	.word	0x00000960
        /*0408*/ 	.word	0x000000ff
        /*040c*/ 	.word	0x000000c0
        /*0410*/ 	.short	0x0100
        /*0412*/ 	.byte	0x04
	.zero		1


	//   ....[49]....
        /*0414*/ 	.word	0x00000970
        /*0418*/ 	.word	0x000000ff
        /*041c*/ 	.word	0x00000260
        /*0420*/ 	.short	0x0100
        /*0422*/ 	.byte	0x04
	.zero		1


	//   ....[50]....
        /*0424*/ 	.word	0x00000980
        /*0428*/ 	.word	0x000000ff
        /*042c*/ 	.word	0x000000c8
        /*0430*/ 	.short	0x0100
        /*0432*/ 	.byte	0x04
	.zero		1


	//   ....[51]....
        /*0434*/ 	.word	0x00000990
        /*0438*/ 	.word	0x000000ff
        /*043c*/ 	.word	0x00000268
        /*0440*/ 	.short	0x0100
        /*0442*/ 	.byte	0x04
	.zero		1


	//   ....[52]....
        /*0444*/ 	.word	0x000009a0
        /*0448*/ 	.word	0x000000ff
        /*044c*/ 	.word	0x000000d0
        /*0450*/ 	.short	0x0100
        /*0452*/ 	.byte	0x04
	.zero		1


	//   ....[53]....
        /*0454*/ 	.word	0x000009b0
        /*0458*/ 	.word	0x000000ff
        /*045c*/ 	.word	0x00000270
        /*0460*/ 	.short	0x0100
        /*0462*/ 	.byte	0x04
	.zero		1


	//   ....[54]....
        /*0464*/ 	.word	0x000009c0
        /*0468*/ 	.word	0x000000ff
        /*046c*/ 	.word	0x000000d8
        /*0470*/ 	.short	0x0100
        /*0472*/ 	.byte	0x04
	.zero		1


	//   ....[55]....
        /*0474*/ 	.word	0x000009d0
        /*0478*/ 	.word	0x000000ff
        /*047c*/ 	.word	0x00000278
        /*0480*/ 	.short	0x0100
        /*0482*/ 	.byte	0x04
	.zero		1


	//   ....[56]....
        /*0484*/ 	.word	0x000009e0
        /*0488*/ 	.word	0x000000ff
        /*048c*/ 	.word	0x000000e0
        /*0490*/ 	.short	0x0100
        /*0492*/ 	.byte	0x04
	.zero		1


	//   ....[57]....
        /*0494*/ 	.word	0x000009f0
        /*0498*/ 	.word	0x000000ff
        /*049c*/ 	.word	0x00000280
        /*04a0*/ 	.short	0x0100
        /*04a2*/ 	.byte	0x04
	.zero		1


	//   ....[58]....
        /*04a4*/ 	.word	0x00000a00
        /*04a8*/ 	.word	0x000000ff
        /*04ac*/ 	.word	0x000000e8
        /*04b0*/ 	.short	0x0100
        /*04b2*/ 	.byte	0x04
	.zero		1


	//   ....[59]....
        /*04b4*/ 	.word	0x00000a10
        /*04b8*/ 	.word	0x000000ff
        /*04bc*/ 	.word	0x00000288
        /*04c0*/ 	.short	0x0100
        /*04c2*/ 	.byte	0x04
	.zero		1


	//   ....[60]....
        /*04c4*/ 	.word	0x00000a20
        /*04c8*/ 	.word	0x000000ff
        /*04cc*/ 	.word	0x000000f0
        /*04d0*/ 	.short	0x0100
        /*04d2*/ 	.byte	0x04
	.zero		1


	//   ....[61]....
        /*04d4*/ 	.word	0x00000a30
        /*04d8*/ 	.word	0x000000ff
        /*04dc*/ 	.word	0x00000290
        /*04e0*/ 	.short	0x0100
        /*04e2*/ 	.byte	0x04
	.zero		1


	//   ....[62]....
        /*04e4*/ 	.word	0x00000a40
        /*04e8*/ 	.word	0x000000ff
        /*04ec*/ 	.word	0x000000f8
        /*04f0*/ 	.short	0x0100
        /*04f2*/ 	.byte	0x04
	.zero		1


	//   ....[63]....
        /*04f4*/ 	.word	0x00000a50
        /*04f8*/ 	.word	0x000000ff
        /*04fc*/ 	.word	0x00000298
        /*0500*/ 	.short	0x0100
        /*0502*/ 	.byte	0x04
	.zero		1


	//   ....[64]....
        /*0504*/ 	.word	0x00000a60
        /*0508*/ 	.word	0x000000ff
        /*050c*/ 	.word	0x00000100
        /*0510*/ 	.short	0x0100
        /*0512*/ 	.byte	0x04
	.zero		1


	//   ....[65]....
        /*0514*/ 	.word	0x00000a70
        /*0518*/ 	.word	0x000000ff
        /*051c*/ 	.word	0x000002a0
        /*0520*/ 	.short	0x0100
        /*0522*/ 	.byte	0x04
	.zero		1


	//   ....[66]....
        /*0524*/ 	.word	0x00000a80
        /*0528*/ 	.word	0x000000ff
        /*052c*/ 	.word	0x00000108
        /*0530*/ 	.short	0x0100
        /*0532*/ 	.byte	0x04
	.zero		1


	//   ....[67]....
        /*0534*/ 	.word	0x00000a90
        /*0538*/ 	.word	0x000000ff
        /*053c*/ 	.word	0x000002a8
        /*0540*/ 	.short	0x0100
        /*0542*/ 	.byte	0x04
	.zero		1


	//   ....[68]....
        /*0544*/ 	.word	0x00000aa0
        /*0548*/ 	.word	0x000000ff
        /*054c*/ 	.word	0x00000110
        /*0550*/ 	.short	0x0100
        /*0552*/ 	.byte	0x04
	.zero		1


	//   ....[69]....
        /*0554*/ 	.word	0x00000ab0
        /*0558*/ 	.word	0x000000ff
        /*055c*/ 	.word	0x000002b0
        /*0560*/ 	.short	0x0100
        /*0562*/ 	.byte	0x04
	.zero		1


	//   ....[70]....
        /*0564*/ 	.word	0x00000ac0
        /*0568*/ 	.word	0x000000ff
        /*056c*/ 	.word	0x00000118
        /*0570*/ 	.short	0x0100
        /*0572*/ 	.byte	0x04
	.zero		1


	//   ....[71]....
        /*0574*/ 	.word	0x00000ad0
        /*0578*/ 	.word	0x000000ff
        /*057c*/ 	.word	0x000002b8
        /*0580*/ 	.short	0x0100
        /*0582*/ 	.byte	0x04
	.zero		1


	//   ....[72]....
        /*0584*/ 	.word	0x00000ae0
        /*0588*/ 	.word	0x000000ff
        /*058c*/ 	.word	0x00000120
        /*0590*/ 	.short	0x0100
        /*0592*/ 	.byte	0x04
	.zero		1


	//   ....[73]....
        /*0594*/ 	.word	0x00000af0
        /*0598*/ 	.word	0x000000ff
        /*059c*/ 	.word	0x000002c0
        /*05a0*/ 	.short	0x0100
        /*05a2*/ 	.byte	0x04
	.zero		1


	//   ....[74]....
        /*05a4*/ 	.word	0x00000b00
        /*05a8*/ 	.word	0x000000ff
        /*05ac*/ 	.word	0x00000128
        /*05b0*/ 	.short	0x0100
        /*05b2*/ 	.byte	0x04
	.zero		1


	//   ....[75]....
        /*05b4*/ 	.word	0x00000b10
        /*05b8*/ 	.word	0x000000ff
        /*05bc*/ 	.word	0x000002c8
        /*05c0*/ 	.short	0x0100
        /*05c2*/ 	.byte	0x04
	.zero		1


	//   ....[76]....
        /*05c4*/ 	.word	0x00000b20
        /*05c8*/ 	.word	0x000000ff
        /*05cc*/ 	.word	0x00000130
        /*05d0*/ 	.short	0x0100
        /*05d2*/ 	.byte	0x04
	.zero		1


	//   ....[77]....
        /*05d4*/ 	.word	0x00000b30
        /*05d8*/ 	.word	0x000000ff
        /*05dc*/ 	.word	0x000002d0
        /*05e0*/ 	.short	0x0100
        /*05e2*/ 	.byte	0x04
	.zero		1


	//   ....[78]....
        /*05e4*/ 	.word	0x00000b40
        /*05e8*/ 	.word	0x000000ff
        /*05ec*/ 	.word	0x00000138
        /*05f0*/ 	.short	0x0100
        /*05f2*/ 	.byte	0x04
	.zero		1


	//   ....[79]....
        /*05f4*/ 	.word	0x00000b50
        /*05f8*/ 	.word	0x000000ff
        /*05fc*/ 	.word	0x000002d8
        /*0600*/ 	.short	0x0100
        /*0602*/ 	.byte	0x04
	.zero		1


	//   ....[80]....
        /*0604*/ 	.word	0x00000b60
        /*0608*/ 	.word	0x000000ff
        /*060c*/ 	.word	0x00000140
        /*0610*/ 	.short	0x0100
        /*0612*/ 	.byte	0x04
	.zero		1


	//   ....[81]....
        /*0614*/ 	.word	0x00000b70
        /*0618*/ 	.word	0x000000ff
        /*061c*/ 	.word	0x000002e0
        /*0620*/ 	.short	0x0100
        /*0622*/ 	.byte	0x04
	.zero		1


	//   ....[82]....
        /*0624*/ 	.word	0x00000b80
        /*0628*/ 	.word	0x000000ff
        /*062c*/ 	.word	0x00000148
        /*0630*/ 	.short	0x0100
        /*0632*/ 	.byte	0x04
	.zero		1


	//   ....[83]....
        /*0634*/ 	.word	0x00000b90
        /*0638*/ 	.word	0x000000ff
        /*063c*/ 	.word	0x000002e8
        /*0640*/ 	.short	0x0100
        /*0642*/ 	.byte	0x04
	.zero		1


	//   ....[84]....
        /*0644*/ 	.word	0x00000ba0
        /*0648*/ 	.word	0x000000ff
        /*064c*/ 	.word	0x00000150
        /*0650*/ 	.short	0x0100
        /*0652*/ 	.byte	0x04
	.zero		1


	//   ....[85]....
        /*0654*/ 	.word	0x00000bb0
        /*0658*/ 	.word	0x000000ff
        /*065c*/ 	.word	0x000002f0
        /*0660*/ 	.short	0x0100
        /*0662*/ 	.byte	0x04
	.zero		1


	//   ....[86]....
        /*0664*/ 	.word	0x00000bc0
        /*0668*/ 	.word	0x000000ff
        /*066c*/ 	.word	0x00000158
        /*0670*/ 	.short	0x0100
        /*0672*/ 	.byte	0x04
	.zero		1


	//   ....[87]....
        /*0674*/ 	.word	0x00000bd0
        /*0678*/ 	.word	0x000000ff
        /*067c*/ 	.word	0x000002f8
        /*0680*/ 	.short	0x0100
        /*0682*/ 	.byte	0x04
	.zero		1


	//   ....[88]....
        /*0684*/ 	.word	0x00000be0
        /*0688*/ 	.word	0x000000ff
        /*068c*/ 	.word	0x00000160
        /*0690*/ 	.short	0x0100
        /*0692*/ 	.byte	0x04
	.zero		1


	//   ....[89]....
        /*0694*/ 	.word	0x00000bf0
        /*0698*/ 	.word	0x000000ff
        /*069c*/ 	.word	0x00000300
        /*06a0*/ 	.short	0x0100
        /*06a2*/ 	.byte	0x04
	.zero		1


	//   ....[90]....
        /*06a4*/ 	.word	0x00000c00
        /*06a8*/ 	.word	0x000000ff
        /*06ac*/ 	.word	0x00000168
        /*06b0*/ 	.short	0x0100
        /*06b2*/ 	.byte	0x04
	.zero		1


	//   ....[91]....
        /*06b4*/ 	.word	0x00000c10
        /*06b8*/ 	.word	0x000000ff
        /*06bc*/ 	.word	0x00000308
        /*06c0*/ 	.short	0x0100
        /*06c2*/ 	.byte	0x04
	.zero		1


	//   ....[92]....
        /*06c4*/ 	.word	0x00000c20
        /*06c8*/ 	.word	0x000000ff
        /*06cc*/ 	.word	0x00000170
        /*06d0*/ 	.short	0x0100
        /*06d2*/ 	.byte	0x04
	.zero		1


	//   ....[93]....
        /*06d4*/ 	.word	0x00000c30
        /*06d8*/ 	.word	0x000000ff
        /*06dc*/ 	.word	0x00000310
        /*06e0*/ 	.short	0x0100
        /*06e2*/ 	.byte	0x04
	.zero		1


	//   ....[94]....
        /*06e4*/ 	.word	0x00000c40
        /*06e8*/ 	.word	0x000000ff
        /*06ec*/ 	.word	0x00000178
        /*06f0*/ 	.short	0x0100
        /*06f2*/ 	.byte	0x04
	.zero		1


	//   ....[95]....
        /*06f4*/ 	.word	0x00000c50
        /*06f8*/ 	.word	0x000000ff
        /*06fc*/ 	.word	0x00000318
        /*0700*/ 	.short	0x0100
        /*0702*/ 	.byte	0x04
	.zero		1


	//   ....[96]....
        /*0704*/ 	.word	0x00000c60
        /*0708*/ 	.word	0x000000ff
        /*070c*/ 	.word	0x00000180
        /*0710*/ 	.short	0x0100
        /*0712*/ 	.byte	0x04
	.zero		1


	//   ....[97]....
        /*0714*/ 	.word	0x00000c70
        /*0718*/ 	.word	0x000000ff
        /*071c*/ 	.word	0x00000320
        /*0720*/ 	.short	0x0100
        /*0722*/ 	.byte	0x04
	.zero		1


	//   ....[98]....
        /*0724*/ 	.word	0x00000c80
        /*0728*/ 	.word	0x000000ff
        /*072c*/ 	.word	0x00000188
        /*0730*/ 	.short	0x0100
        /*0732*/ 	.byte	0x04
	.zero		1


	//   ....[99]....
        /*0734*/ 	.word	0x00000c90
        /*0738*/ 	.word	0x000000ff
        /*073c*/ 	.word	0x00000328
        /*0740*/ 	.short	0x0100
        /*0742*/ 	.byte	0x04
	.zero		1


	//   ....[100]....
        /*0744*/ 	.word	0x00000ca0
        /*0748*/ 	.word	0x000000ff
        /*074c*/ 	.word	0x00000190
        /*0750*/ 	.short	0x0100
        /*0752*/ 	.byte	0x04
	.zero		1


	//   ....[101]....
        /*0754*/ 	.word	0x00000cb0
        /*0758*/ 	.word	0x000000ff
        /*075c*/ 	.word	0x00000330
        /*0760*/ 	.short	0x0100
        /*0762*/ 	.byte	0x04
	.zero		1


	//   ....[102]....
        /*0764*/ 	.word	0x00000cc0
        /*0768*/ 	.word	0x000000ff
        /*076c*/ 	.word	0x00000198
        /*0770*/ 	.short	0x0100
        /*0772*/ 	.byte	0x04
	.zero		1


	//   ....[103]....
        /*0774*/ 	.word	0x00000cd0
        /*0778*/ 	.word	0x000000ff
        /*077c*/ 	.word	0x00000338
        /*0780*/ 	.short	0x0100
        /*0782*/ 	.byte	0x04
	.zero		1


	//   ....[104]....
        /*0784*/ 	.word	0x00000e00
        /*0788*/ 	.word	0x000000ff
        /*078c*/ 	.word	0x00000340
        /*0790*/ 	.short	0x0100
        /*0792*/ 	.byte	0x04
	.zero		1


	//   ....[105]....
        /*0794*/ 	.word	0x00000e10
        /*0798*/ 	.word	0x000000ff
        /*079c*/ 	.word	0x00000350
        /*07a0*/ 	.short	0x0100
        /*07a2*/ 	.byte	0x04
	.zero		1


	//   ....[106]....
        /*07a4*/ 	.word	0x00000e20
        /*07a8*/ 	.word	0x000000ff
        /*07ac*/ 	.word	0x00000348
        /*07b0*/ 	.short	0x0100
        /*07b2*/ 	.byte	0x04
	.zero		1


	//   ....[107]....
        /*07b4*/ 	.word	0x00000e30
        /*07b8*/ 	.word	0x000000ff
        /*07bc*/ 	.word	0x00000358
        /*07c0*/ 	.short	0x0100
        /*07c2*/ 	.byte	0x04
	.zero		1


	//   ....[108]....
        /*07c4*/ 	.word	0x00000f10
        /*07c8*/ 	.word	0x000000ff
        /*07cc*/ 	.word	0x00000360
        /*07d0*/ 	.short	0x0100
        /*07d2*/ 	.byte	0x06
	.zero		1


	//   ....[109]....
        /*07d4*/ 	.word	0x00000f20
        /*07d8*/ 	.word	0x000000ff
        /*07dc*/ 	.word	0x00000368
        /*07e0*/ 	.short	0x0100
        /*07e2*/ 	.byte	0x06
	.zero		1


	//   ....[110]....
        /*07e4*/ 	.word	0x00001050
        /*07e8*/ 	.word	0x000000ff
        /*07ec*/ 	.word	0x00000370
        /*07f0*/ 	.short	0x0100
        /*07f2*/ 	.byte	0x06
	.zero		1


	//   ....[111]....
        /*07f4*/ 	.word	0x00001060
        /*07f8*/ 	.word	0x000000ff
        /*07fc*/ 	.word	0x00000380
        /*0800*/ 	.short	0x0100
        /*0802*/ 	.byte	0x06
	.zero		1


	//   ....[112]....
        /*0804*/ 	.word	0x00001070
        /*0808*/ 	.word	0x000000ff
        /*080c*/ 	.word	0x00000378
        /*0810*/ 	.short	0x0100
        /*0812*/ 	.byte	0x06
	.zero		1


	//   ....[113]....
        /*0814*/ 	.word	0x00001080
        /*0818*/ 	.word	0x000000ff
        /*081c*/ 	.word	0x00000388
        /*0820*/ 	.short	0x0100
        /*0822*/ 	.byte	0x06
	.zero		1


	//   ....[114]....
        /*0824*/ 	.word	0x000011a0
        /*0828*/ 	.word	0x000000ff
        /*082c*/ 	.word	0x00000390
        /*0830*/ 	.short	0x0100
        /*0832*/ 	.byte	0x04
	.zero		1


	//   ....[115]....
        /*0834*/ 	.word	0x000011b0
        /*0838*/ 	.word	0x000000ff
        /*083c*/ 	.word	0x000003b0
        /*0840*/ 	.short	0x0100
        /*0842*/ 	.byte	0x04
	.zero		1


	//   ....[116]....
        /*0844*/ 	.word	0x000011c0
        /*0848*/ 	.word	0x000000ff
        /*084c*/ 	.word	0x00000398
        /*0850*/ 	.short	0x0100
        /*0852*/ 	.byte	0x04
	.zero		1


	//   ....[117]....
        /*0854*/ 	.word	0x000011d0
        /*0858*/ 	.word	0x000000ff
        /*085c*/ 	.word	0x000003b8
        /*0860*/ 	.short	0x0100
        /*0862*/ 	.byte	0x04
	.zero		1


	//   ....[118]....
        /*0864*/ 	.word	0x000011e0
        /*0868*/ 	.word	0x000000ff
        /*086c*/ 	.word	0x000003a0
        /*0870*/ 	.short	0x0100
        /*0872*/ 	.byte	0x04
	.zero		1


	//   ....[119]....
        /*0874*/ 	.word	0x000011f0
        /*0878*/ 	.word	0x000000ff
        /*087c*/ 	.word	0x000003c0
        /*0880*/ 	.short	0x0100
        /*0882*/ 	.byte	0x04
	.zero		1


	//   ....[120]....
        /*0884*/ 	.word	0x00001200
        /*0888*/ 	.word	0x000000ff
        /*088c*/ 	.word	0x000003a8
        /*0890*/ 	.short	0x0100
        /*0892*/ 	.byte	0x04
	.zero		1


	//   ....[121]....
        /*0894*/ 	.word	0x00001210
        /*0898*/ 	.word	0x000000ff
        /*089c*/ 	.word	0x000003c8
        /*08a0*/ 	.short	0x0100
        /*08a2*/ 	.byte	0x04
	.zero		1


	//   ....[122]....
        /*08a4*/ 	.word	0x00001300
        /*08a8*/ 	.word	0x000000ff
        /*08ac*/ 	.word	0x000003d0
        /*08b0*/ 	.short	0x0100
        /*08b2*/ 	.byte	0x04
	.zero		1


	//   ....[123]....
        /*08b4*/ 	.word	0x00001310
        /*08b8*/ 	.word	0x000000ff
        /*08bc*/ 	.word	0x000003e0
        /*08c0*/ 	.short	0x0100
        /*08c2*/ 	.byte	0x04
	.zero		1


	//   ....[124]....
        /*08c4*/ 	.word	0x00001320
        /*08c8*/ 	.word	0x000000ff
        /*08cc*/ 	.word	0x000003d8
        /*08d0*/ 	.short	0x0100
        /*08d2*/ 	.byte	0x04
	.zero		1


	//   ....[125]....
        /*08d4*/ 	.word	0x00001330
        /*08d8*/ 	.word	0x000000ff
        /*08dc*/ 	.word	0x000003e8
        /*08e0*/ 	.short	0x0100
        /*08e2*/ 	.byte	0x04
	.zero		1


	//   ....[126]....
        /*08e4*/ 	.word	0x00001430
        /*08e8*/ 	.word	0x000000ff
        /*08ec*/ 	.word	0x000003f0
        /*08f0*/ 	.short	0x0100
        /*08f2*/ 	.byte	0x06
	.zero		1


	//   ....[127]....
        /*08f4*/ 	.word	0x00002030
        /*08f8*/ 	.word	0x00000003
        /*08fc*/ 	.word	0x000003e0
        /*0900*/ 	.short	0x010a
        /*0902*/ 	.byte	0xff
	.zero		1


	//   ....[128]....
        /*0904*/ 	.word	0x00002060
        /*0908*/ 	.word	0x00000003
        /*090c*/ 	.word	0x000003d0
        /*0910*/ 	.short	0x0101
        /*0912*/ 	.byte	0xff
	.zero		1


	//   ....[129]....
        /*0914*/ 	.word	0x00002120
        /*0918*/ 	.word	0x000000ff
        /*091c*/ 	.word	0x000001a0
        /*0920*/ 	.short	0x010a
        /*0922*/ 	.byte	0x04
	.zero		1


	//   ....[130]....
        /*0924*/ 	.word	0x000021f0
        /*0928*/ 	.word	0x000000ff
        /*092c*/ 	.word	0x000001a0
        /*0930*/ 	.short	0x010a
        /*0932*/ 	.byte	0x21
	.zero		1


	//   ....[131]....
        /*0934*/ 	.word	0x000023a0
        /*0938*/ 	.word	0x000000ff
        /*093c*/ 	.word	0x000001a0
        /*0940*/ 	.short	0x010a
        /*0942*/ 	.byte	0x05
	.zero		1


	//   ....[132]....
        /*0944*/ 	.word	0x000024b0
        /*0948*/ 	.word	0x000000ff
        /*094c*/ 	.word	0x00000368
        /*0950*/ 	.short	0x0101
        /*0952*/ 	.byte	0x06
	.zero		1


	//   ....[133]....
        /*0954*/ 	.word	0x000024d0
        /*0958*/ 	.word	0x000000ff
        /*095c*/ 	.word	0x000001a0
        /*0960*/ 	.short	0x010a
        /*0962*/ 	.byte	0x04
	.zero		1


	//   ....[134]....
        /*0964*/ 	.word	0x00002550
        /*0968*/ 	.word	0x000000ff
        /*096c*/ 	.word	0x000001a0
        /*0970*/ 	.short	0x010a
        /*0972*/ 	.byte	0x11
	.zero		1


	//   ....[135]....
        /*0974*/ 	.word	0x000026e0
        /*0978*/ 	.word	0x000000ff
        /*097c*/ 	.word	0x000001a0
        /*0980*/ 	.short	0x010a
        /*0982*/ 	.byte	0x05
	.zero		1


	//   ....[136]....
        /*0984*/ 	.word	0x00002840
        /*0988*/ 	.word	0x00000003
        /*098c*/ 	.word	0x00000370
        /*0990*/ 	.short	0x010a
        /*0992*/ 	.byte	0xff
	.zero		1


	//   ....[137]....
        /*0994*/ 	.word	0x00002990
        /*0998*/ 	.word	0x00000000
        /*099c*/ 	.word	0x00000000
        /*09a0*/ 	.short	0x0101
        /*09a2*/ 	.byte	0xff
	.zero		1


	//   ....[138]....
        /*09a4*/ 	.word	0x00002f30
        /*09a8*/ 	.word	0x000000ff
        /*09ac*/ 	.word	0x00000000
        /*09b0*/ 	.short	0x010a
        /*09b2*/ 	.byte	0x04
	.zero		1


	//   ....[139]....
        /*09b4*/ 	.word	0x00002fc0
        /*09b8*/ 	.word	0x000000ff
        /*09bc*/ 	.word	0x00000000
        /*09c0*/ 	.short	0x010a
        /*09c2*/ 	.byte	0x05
	.zero		1


	//   ....[140]....
        /*09c4*/ 	.word	0x00003050
        /*09c8*/ 	.word	0x000000ff
        /*09cc*/ 	.word	0x00000000
        /*09d0*/ 	.short	0x010a
        /*09d2*/ 	.byte	0x05
	.zero		1


	//   ....[141]....
        /*09d4*/ 	.word	0x000030e0
        /*09d8*/ 	.word	0x000000ff
        /*09dc*/ 	.word	0x00000000
        /*09e0*/ 	.short	0x010a
        /*09e2*/ 	.byte	0x05
	.zero		1


	//   ....[142]....
        /*09e4*/ 	.word	0x00003170
        /*09e8*/ 	.word	0x000000ff
        /*09ec*/ 	.word	0x00000000
        /*09f0*/ 	.short	0x010a
        /*09f2*/ 	.byte	0x05
	.zero		1


	//   ....[143]....
        /*09f4*/ 	.word	0x00003200
        /*09f8*/ 	.word	0x000000ff
        /*09fc*/ 	.word	0x00000000
        /*0a00*/ 	.short	0x010a
        /*0a02*/ 	.byte	0x05
	.zero		1


	//   ....[144]....
        /*0a04*/ 	.word	0x00003290
        /*0a08*/ 	.word	0x000000ff
        /*0a0c*/ 	.word	0x00000000
        /*0a10*/ 	.short	0x010a
        /*0a12*/ 	.byte	0x05
	.zero		1


	//   ....[145]....
        /*0a14*/ 	.word	0x00003320
        /*0a18*/ 	.word	0x000000ff
        /*0a1c*/ 	.word	0x00000000
        /*0a20*/ 	.short	0x010a
        /*0a22*/ 	.byte	0x05
	.zero		1


	//   ....[146]....
        /*0a24*/ 	.word	0x000033b0
        /*0a28*/ 	.word	0x000000ff
        /*0a2c*/ 	.word	0x00000000
        /*0a30*/ 	.short	0x010a
        /*0a32*/ 	.byte	0x05
	.zero		1


	//   ....[147]....
        /*0a34*/ 	.word	0x00003440
        /*0a38*/ 	.word	0x000000ff
        /*0a3c*/ 	.word	0x00000000
        /*0a40*/ 	.short	0x010a
        /*0a42*/ 	.byte	0x05
	.zero		1


	//   ....[148]....
        /*0a44*/ 	.word	0x000034d0
        /*0a48*/ 	.word	0x000000ff
        /*0a4c*/ 	.word	0x00000000
        /*0a50*/ 	.short	0x010a
        /*0a52*/ 	.byte	0x05
	.zero		1


	//   ....[149]....
        /*0a54*/ 	.word	0x00003560
        /*0a58*/ 	.word	0x000000ff
        /*0a5c*/ 	.word	0x00000000
        /*0a60*/ 	.short	0x010a
        /*0a62*/ 	.byte	0x05
	.zero		1


	//   ....[150]....
        /*0a64*/ 	.word	0x000035f0
        /*0a68*/ 	.word	0x000000ff
        /*0a6c*/ 	.word	0x00000000
        /*0a70*/ 	.short	0x010a
        /*0a72*/ 	.byte	0x05
	.zero		1


	//   ....[151]....
        /*0a74*/ 	.word	0x00003680
        /*0a78*/ 	.word	0x000000ff
        /*0a7c*/ 	.word	0x00000000
        /*0a80*/ 	.short	0x010a
        /*0a82*/ 	.byte	0x05
	.zero		1


	//   ....[152]....
        /*0a84*/ 	.word	0x00003710
        /*0a88*/ 	.word	0x000000ff
        /*0a8c*/ 	.word	0x00000000
        /*0a90*/ 	.short	0x010a
        /*0a92*/ 	.byte	0x05
	.zero		1


	//   ....[153]....
        /*0a94*/ 	.word	0x000037a0
        /*0a98*/ 	.word	0x000000ff
        /*0a9c*/ 	.word	0x00000000
        /*0aa0*/ 	.short	0x010a
        /*0aa2*/ 	.byte	0x05
	.zero		1


	//   ....[154]....
        /*0aa4*/ 	.word	0x00003830
        /*0aa8*/ 	.word	0x000000ff
        /*0aac*/ 	.word	0x00000000
        /*0ab0*/ 	.short	0x010a
        /*0ab2*/ 	.byte	0x05
	.zero		1


	//   ....[155]....
        /*0ab4*/ 	.word	0x000038c0
        /*0ab8*/ 	.word	0x000000ff
        /*0abc*/ 	.word	0x00000000
        /*0ac0*/ 	.short	0x010a
        /*0ac2*/ 	.byte	0x05
	.zero		1


	//   ....[156]....
        /*0ac4*/ 	.word	0x00003950
        /*0ac8*/ 	.word	0x000000ff
        /*0acc*/ 	.word	0x00000000
        /*0ad0*/ 	.short	0x010a
        /*0ad2*/ 	.byte	0x05
	.zero		1


	//   ....[157]....
        /*0ad4*/ 	.word	0x000039e0
        /*0ad8*/ 	.word	0x000000ff
        /*0adc*/ 	.word	0x00000000
        /*0ae0*/ 	.short	0x010a
        /*0ae2*/ 	.byte	0x05
	.zero		1


	//   ....[158]....
        /*0ae4*/ 	.word	0x00003a70
        /*0ae8*/ 	.word	0x000000ff
        /*0aec*/ 	.word	0x00000000
        /*0af0*/ 	.short	0x010a
        /*0af2*/ 	.byte	0x05
	.zero		1


	//   ....[159]....
        /*0af4*/ 	.word	0x00003b00
        /*0af8*/ 	.word	0x000000ff
        /*0afc*/ 	.word	0x00000000
        /*0b00*/ 	.short	0x010a
        /*0b02*/ 	.byte	0x05
	.zero		1


	//   ....[160]....
        /*0b04*/ 	.word	0x00003b90
        /*0b08*/ 	.word	0x000000ff
        /*0b0c*/ 	.word	0x00000000
        /*0b10*/ 	.short	0x010a
        /*0b12*/ 	.byte	0x05
	.zero		1


	//   ....[161]....
        /*0b14*/ 	.word	0x00003c20
        /*0b18*/ 	.word	0x000000ff
        /*0b1c*/ 	.word	0x00000000
        /*0b20*/ 	.short	0x010a
        /*0b22*/ 	.byte	0x05
	.zero		1


	//   ....[162]....
        /*0b24*/ 	.word	0x00003cb0
        /*0b28*/ 	.word	0x000000ff
        /*0b2c*/ 	.word	0x00000000
        /*0b30*/ 	.short	0x010a
        /*0b32*/ 	.byte	0x05
	.zero		1


	//   ....[163]....
        /*0b34*/ 	.word	0x00003d40
        /*0b38*/ 	.word	0x000000ff
        /*0b3c*/ 	.word	0x00000000
        /*0b40*/ 	.short	0x010a
        /*0b42*/ 	.byte	0x05
	.zero		1


	//   ....[164]....
        /*0b44*/ 	.word	0x00003dd0
        /*0b48*/ 	.word	0x000000ff
        /*0b4c*/ 	.word	0x00000000
        /*0b50*/ 	.short	0x010a
        /*0b52*/ 	.byte	0x05
	.zero		1


	//   ....[165]....
        /*0b54*/ 	.word	0x00003e60
        /*0b58*/ 	.word	0x000000ff
        /*0b5c*/ 	.word	0x00000000
        /*0b60*/ 	.short	0x010a
        /*0b62*/ 	.byte	0x05
	.zero		1


	//   ....[166]....
        /*0b64*/ 	.word	0x00003ef0
        /*0b68*/ 	.word	0x000000ff
        /*0b6c*/ 	.word	0x00000000
        /*0b70*/ 	.short	0x010a
        /*0b72*/ 	.byte	0x05
	.zero		1


	//   ....[167]....
        /*0b74*/ 	.word	0x00003f80
        /*0b78*/ 	.word	0x000000ff
        /*0b7c*/ 	.word	0x00000000
        /*0b80*/ 	.short	0x010a
        /*0b82*/ 	.byte	0x05
	.zero		1


	//   ....[168]....
        /*0b84*/ 	.word	0x00004010
        /*0b88*/ 	.word	0x000000ff
        /*0b8c*/ 	.word	0x00000000
        /*0b90*/ 	.short	0x010a
        /*0b92*/ 	.byte	0x05
	.zero		1


	//   ....[169]....
        /*0b94*/ 	.word	0x000040a0
        /*0b98*/ 	.word	0x000000ff
        /*0b9c*/ 	.word	0x00000000
        /*0ba0*/ 	.short	0x010a
        /*0ba2*/ 	.byte	0x05
	.zero		1


	//   ....[170]....
        /*0ba4*/ 	.word	0x00004130
        /*0ba8*/ 	.word	0x000000ff
        /*0bac*/ 	.word	0x00000000
        /*0bb0*/ 	.short	0x010a
        /*0bb2*/ 	.byte	0x05
	.zero		1


	//   ....[171]....
        /*0bb4*/ 	.word	0x000041c0
        /*0bb8*/ 	.word	0x000000ff
        /*0bbc*/ 	.word	0x00000000
        /*0bc0*/ 	.short	0x010a
        /*0bc2*/ 	.byte	0x05
	.zero		1


	//   ....[172]....
        /*0bc4*/ 	.word	0x00004250
        /*0bc8*/ 	.word	0x000000ff
        /*0bcc*/ 	.word	0x00000000
        /*0bd0*/ 	.short	0x010a
        /*0bd2*/ 	.byte	0x05
	.zero		1


	//   ....[173]....
        /*0bd4*/ 	.word	0x000042e0
        /*0bd8*/ 	.word	0x000000ff
        /*0bdc*/ 	.word	0x00000000
        /*0be0*/ 	.short	0x010a
        /*0be2*/ 	.byte	0x05
	.zero		1


	//   ....[174]....
        /*0be4*/ 	.word	0x00004370
        /*0be8*/ 	.word	0x000000ff
        /*0bec*/ 	.word	0x00000000
        /*0bf0*/ 	.short	0x010a
        /*0bf2*/ 	.byte	0x05
	.zero		1


	//   ....[175]....
        /*0bf4*/ 	.word	0x00004400
        /*0bf8*/ 	.word	0x000000ff
        /*0bfc*/ 	.word	0x00000000
        /*0c00*/ 	.short	0x010a
        /*0c02*/ 	.byte	0x05
	.zero		1


	//   ....[176]....
        /*0c04*/ 	.word	0x00004490
        /*0c08*/ 	.word	0x000000ff
        /*0c0c*/ 	.word	0x00000000
        /*0c10*/ 	.short	0x010a
        /*0c12*/ 	.byte	0x05
	.zero		1


	//   ....[177]....
        /*0c14*/ 	.word	0x00004520
        /*0c18*/ 	.word	0x000000ff
        /*0c1c*/ 	.word	0x00000000
        /*0c20*/ 	.short	0x010a
        /*0c22*/ 	.byte	0x05
	.zero		1


	//   ....[178]....
        /*0c24*/ 	.word	0x000045b0
        /*0c28*/ 	.word	0x000000ff
        /*0c2c*/ 	.word	0x00000000
        /*0c30*/ 	.short	0x010a
        /*0c32*/ 	.byte	0x05
	.zero		1


	//   ....[179]....
        /*0c34*/ 	.word	0x00004640
        /*0c38*/ 	.word	0x000000ff
        /*0c3c*/ 	.word	0x00000000
        /*0c40*/ 	.short	0x010a
        /*0c42*/ 	.byte	0x05
	.zero		1


	//   ....[180]....
        /*0c44*/ 	.word	0x000046d0
        /*0c48*/ 	.word	0x000000ff
        /*0c4c*/ 	.word	0x00000000
        /*0c50*/ 	.short	0x010a
        /*0c52*/ 	.byte	0x05
	.zero		1


	//   ....[181]....
        /*0c54*/ 	.word	0x00004760
        /*0c58*/ 	.word	0x000000ff
        /*0c5c*/ 	.word	0x00000000
        /*0c60*/ 	.short	0x010a
        /*0c62*/ 	.byte	0x05
	.zero		1


	//   ....[182]....
        /*0c64*/ 	.word	0x000047f0
        /*0c68*/ 	.word	0x000000ff
        /*0c6c*/ 	.word	0x00000000
        /*0c70*/ 	.short	0x010a
        /*0c72*/ 	.byte	0x05
	.zero		1


	//   ....[183]....
        /*0c74*/ 	.word	0x00004880
        /*0c78*/ 	.word	0x000000ff
        /*0c7c*/ 	.word	0x00000000
        /*0c80*/ 	.short	0x010a
        /*0c82*/ 	.byte	0x05
	.zero		1


	//   ....[184]....
        /*0c84*/ 	.word	0x00004910
        /*0c88*/ 	.word	0x000000ff
        /*0c8c*/ 	.word	0x00000000
        /*0c90*/ 	.short	0x010a
        /*0c92*/ 	.byte	0x05
	.zero		1


	//   ....[185]....
        /*0c94*/ 	.word	0x000049a0
        /*0c98*/ 	.word	0x000000ff
        /*0c9c*/ 	.word	0x00000000
        /*0ca0*/ 	.short	0x010a
        /*0ca2*/ 	.byte	0x05
	.zero		1


	//   ....[186]....
        /*0ca4*/ 	.word	0x00004a30
        /*0ca8*/ 	.word	0x000000ff
        /*0cac*/ 	.word	0x00000000
        /*0cb0*/ 	.short	0x010a
        /*0cb2*/ 	.byte	0x05
	.zero		1


	//   ....[187]....
        /*0cb4*/ 	.word	0x00004ac0
        /*0cb8*/ 	.word	0x000000ff
        /*0cbc*/ 	.word	0x00000000
        /*0cc0*/ 	.short	0x010a
        /*0cc2*/ 	.byte	0x05
	.zero		1


	//   ....[188]....
        /*0cc4*/ 	.word	0x00004b50
        /*0cc8*/ 	.word	0x000000ff
        /*0ccc*/ 	.word	0x00000000
        /*0cd0*/ 	.short	0x010a
        /*0cd2*/ 	.byte	0x05
	.zero		1


	//   ....[189]....
        /*0cd4*/ 	.word	0x00004bf0
        /*0cd8*/ 	.word	0x00000000
        /*0cdc*/ 	.word	0x00000000
        /*0ce0*/ 	.short	0x010a
        /*0ce2*/ 	.byte	0xff
	.zero		1


	//   ....[190]....
        /*0ce4*/ 	.word	0x00004d10
        /*0ce8*/ 	.word	0x00000002
        /*0cec*/ 	.word	0x000003d0
        /*0cf0*/ 	.short	0x010a
        /*0cf2*/ 	.byte	0xff
	.zero		1


	//   ....[191]....
        /*0cf4*/ 	.word	0x00004d70
        /*0cf8*/ 	.word	0x00000004
        /*0cfc*/ 	.word	0x00000000
        /*0d00*/ 	.short	0x0101
        /*0d02*/ 	.byte	0xff
	.zero		1


	//   ....[192]....
        /*0d04*/ 	.word	0x00004d90
        /*0d08*/ 	.word	0x000000ff
        /*0d0c*/ 	.word	0x00000380
        /*0d10*/ 	.short	0x010a
        /*0d12*/ 	.byte	0x04
	.zero		1


	//   ....[193]....
        /*0d14*/ 	.word	0x00004eb0
        /*0d18*/ 	.word	0x00000002
        /*0d1c*/ 	.word	0x00000370
        /*0d20*/ 	.short	0x010a
        /*0d22*/ 	.byte	0xff
	.zero		1


	//   ....[194]....
        /*0d24*/ 	.word	0x00004fc0
        /*0d28*/ 	.word	0x00000002
        /*0d2c*/ 	.word	0x00000000
        /*0d30*/ 	.short	0x0101
        /*0d32*/ 	.byte	0xff
	.zero		1


	//   ....[195]....
        /*0d34*/ 	.word	0x00005050
        /*0d38*/ 	.word	0x000000ff
        /*0d3c*/ 	.word	0x00000380
        /*0d40*/ 	.short	0x0106
        /*0d42*/ 	.byte	0x04
	.zero		1


	//   ....[196]....
        /*0d44*/ 	.word	0x00005070
        /*0d48*/ 	.word	0x000000ff
        /*0d4c*/ 	.word	0x00000380
        /*0d50*/ 	.short	0x010a
        /*0d52*/ 	.byte	0x04
	.zero		1


	//   ....[197]....
        /*0d54*/ 	.word	0x00005100
        /*0d58*/ 	.word	0x000000ff
        /*0d5c*/ 	.word	0x00000380
        /*0d60*/ 	.short	0x0106
        /*0d62*/ 	.byte	0x07
	.zero		1


	//   ....[198]....
        /*0d64*/ 	.word	0x00005140
        /*0d68*/ 	.word	0x00000000
        /*0d6c*/ 	.word	0x00000380
        /*0d70*/ 	.short	0x010a
        /*0d72*/ 	.byte	0xff
	.zero		1


	//   ....[199]....
        /*0d74*/ 	.word	0x00005380
        /*0d78*/ 	.word	0x000000ff
        /*0d7c*/ 	.word	0x00000008
        /*0d80*/ 	.short	0x010a
        /*0d82*/ 	.byte	0x05
	.zero		1


	//   ....[200]....
        /*0d84*/ 	.word	0x000053a0
        /*0d88*/ 	.word	0x000000ff
        /*0d8c*/ 	.word	0x00000008
        /*0d90*/ 	.short	0x010a
        /*0d92*/ 	.byte	0x05
	.zero		1


	//   ....[201]....
        /*0d94*/ 	.word	0x00005530
        /*0d98*/ 	.word	0x000000ff
        /*0d9c*/ 	.word	0x00000008
        /*0da0*/ 	.short	0x010a
        /*0da2*/ 	.byte	0x05
	.zero		1


	//   ....[202]....
        /*0da4*/ 	.word	0x00005550
        /*0da8*/ 	.word	0x000000ff
        /*0dac*/ 	.word	0x00000008
        /*0db0*/ 	.short	0x010a
        /*0db2*/ 	.byte	0x05
	.zero		1


	//   ....[203]....
        /*0db4*/ 	.word	0x00005610
        /*0db8*/ 	.word	0x000000ff
        /*0dbc*/ 	.word	0x00000000
        /*0dc0*/ 	.short	0x0101
        /*0dc2*/ 	.byte	0x04
	.zero		1


	//   ....[204]....
        /*0dc4*/ 	.word	0x000058f0
        /*0dc8*/ 	.word	0x00000000
        /*0dcc*/ 	.word	0x00000370
        /*0dd0*/ 	.short	0x010a
        /*0dd2*/ 	.byte	0xff
	.zero		1


	//   ....[205]....
        /*0dd4*/ 	.word	0x000059b0
        /*0dd8*/ 	.word	0x00000000
        /*0ddc*/ 	.word	0x00000000
        /*0de0*/ 	.short	0x0101
        /*0de2*/ 	.byte	0xff
	.zero		1


	//   ....[206]....
        /*0de4*/ 	.word	0x00005a60
        /*0de8*/ 	.word	0x000000ff
        /*0dec*/ 	.word	0x00000000
        /*0df0*/ 	.short	0x010a
        /*0df2*/ 	.byte	0x04
	.zero		1


	//   ....[207]....
        /*0df4*/ 	.word	0x00005a70
        /*0df8*/ 	.word	0x000000ff
        /*0dfc*/ 	.word	0x000003b0
        /*0e00*/ 	.short	0x010a
        /*0e02*/ 	.byte	0x13
	.zero		1


	//   ....[208]....
        /*0e04*/ 	.word	0x00005b30
        /*0e08*/ 	.word	0x000000ff
        /*0e0c*/ 	.word	0x00000000
        /*0e10*/ 	.short	0x010a
        /*0e12*/ 	.byte	0x06
	.zero		1


	//   ....[209]....
        /*0e14*/ 	.word	0x00005c50
        /*0e18*/ 	.word	0x000000ff
        /*0e1c*/ 	.word	0x00000000
        /*0e20*/ 	.short	0x010a
        /*0e22*/ 	.byte	0x04
	.zero		1


	//   ....[210]....
        /*0e24*/ 	.word	0x00005e70
        /*0e28*/ 	.word	0x000000ff
        /*0e2c*/ 	.word	0x00000000
        /*0e30*/ 	.short	0x010a
        /*0e32*/ 	.byte	0x04
	.zero		1


	//   ....[211]....
        /*0e34*/ 	.word	0x00005f00
        /*0e38*/ 	.word	0x000000ff
        /*0e3c*/ 	.word	0x00000000
        /*0e40*/ 	.short	0x010a
        /*0e42*/ 	.byte	0x05
	.zero		1


	//   ....[212]....
        /*0e44*/ 	.word	0x00005f90
        /*0e48*/ 	.word	0x000000ff
        /*0e4c*/ 	.word	0x00000000
        /*0e50*/ 	.short	0x010a
        /*0e52*/ 	.byte	0x05
	.zero		1


	//   ....[213]....
        /*0e54*/ 	.word	0x00006030
        /*0e58*/ 	.word	0x00000000
        /*0e5c*/ 	.word	0x00000000
        /*0e60*/ 	.short	0x010a
        /*0e62*/ 	.byte	0xff
	.zero		1


	//   ....[214]....
        /*0e64*/ 	.word	0x00006070
        /*0e68*/ 	.word	0x00000000
        /*0e6c*/ 	.word	0x00000000
        /*0e70*/ 	.short	0x010a
        /*0e72*/ 	.byte	0xff
	.zero		1


	//   ....[215]....
        /*0e74*/ 	.word	0x000060e0
        /*0e78*/ 	.word	0x000000ff
        /*0e7c*/ 	.word	0x00000000
        /*0e80*/ 	.short	0x0101
        /*0e82*/ 	.byte	0x04
	.zero		1


	//   ....[216]....
        /*0e84*/ 	.word	0x00006120
        /*0e88*/ 	.word	0x000000ff
        /*0e8c*/ 	.word	0x000003f0
        /*0e90*/ 	.short	0x010a
        /*0e92*/ 	.byte	0x0d
	.zero		1


	//   ....[217]....
        /*0e94*/ 	.word	0x00006170
        /*0e98*/ 	.word	0x000000ff
        /*0e9c*/ 	.word	0x00000000
        /*0ea0*/ 	.short	0x0101
        /*0ea2*/ 	.byte	0x04
	.zero		1


	//   ....[218]....
        /*0ea4*/ 	.word	0x000065f0
        /*0ea8*/ 	.word	0x0000000c
        /*0eac*/ 	.word	0x00000370
        /*0eb0*/ 	.short	0x010a
        /*0eb2*/ 	.byte	0xff
	.zero		1


	//   ....[219]....
        /*0eb4*/ 	.word	0x00006760
        /*0eb8*/ 	.word	0x00000000
        /*0ebc*/ 	.word	0x00000000
        /*0ec0*/ 	.short	0x0101
        /*0ec2*/ 	.byte	0xff
	.zero		1


	//   ....[220]....
        /*0ec4*/ 	.word	0x00006bf0
        /*0ec8*/ 	.word	0x000000ff
        /*0ecc*/ 	.word	0x00000368
        /*0ed0*/ 	.short	0x010a
        /*0ed2*/ 	.byte	0x15
	.zero		1


	//   ....[221]....
        /*0ed4*/ 	.word	0x00006d70
        /*0ed8*/ 	.word	0x000000ff
        /*0edc*/ 	.word	0x00000350
        /*0ee0*/ 	.short	0x010a
        /*0ee2*/ 	.byte	0x15
	.zero		1


	//   ....[222]....
        /*0ee4*/ 	.word	0x00006f60
        /*0ee8*/ 	.word	0x000000ff
        /*0eec*/ 	.word	0x00000340
        /*0ef0*/ 	.short	0x010b
        /*0ef2*/ 	.byte	0x15
	.zero		1


	//   ....[223]....
        /*0ef4*/ 	.word	0x00006f70
        /*0ef8*/ 	.word	0x000000ff
        /*0efc*/ 	.word	0x00000000
        /*0f00*/ 	.short	0x0101
        /*0f02*/ 	.byte	0x06
	.zero		1


	//   ....[224]....
        /*0f04*/ 	.word	0x00006f80
        /*0f08*/ 	.word	0x000000ff
        /*0f0c*/ 	.word	0x00000358
        /*0f10*/ 	.short	0x010a
        /*0f12*/ 	.byte	0x15
	.zero		1


	//   ....[225]....
        /*0f14*/ 	.word	0x000071c0
        /*0f18*/ 	.word	0x000000ff
        /*0f1c*/ 	.word	0x00000348
        /*0f20*/ 	.short	0x010b
        /*0f22*/ 	.byte	0x15
	.zero		1


	//   ....[226]....
        /*0f24*/ 	.word	0x000071d0
        /*0f28*/ 	.word	0x000000ff
        /*0f2c*/ 	.word	0x00000000
        /*0f30*/ 	.short	0x0101
        /*0f32*/ 	.byte	0x25
	.zero		1


	//   ....[227]....
        /*0f34*/ 	.word	0x00007210
        /*0f38*/ 	.word	0x000000ff
        /*0f3c*/ 	.word	0x00000350
        /*0f40*/ 	.short	0x010a
        /*0f42*/ 	.byte	0x15
	.zero		1


	//   ....[228]....
        /*0f44*/ 	.word	0x00007250
        /*0f48*/ 	.word	0x00000000
        /*0f4c*/ 	.word	0x00000358
        /*0f50*/ 	.short	0x010a
        /*0f52*/ 	.byte	0xff
	.zero		1


	//   ....[229]....
        /*0f54*/ 	.word	0x00007570
        /*0f58*/ 	.word	0x00000003
        /*0f5c*/ 	.word	0x00000370
        /*0f60*/ 	.short	0x010a
        /*0f62*/ 	.byte	0xff
	.zero		1


	//   ....[230]....
        /*0f64*/ 	.word	0x000076f0
        /*0f68*/ 	.word	0x00000000
        /*0f6c*/ 	.word	0x00000000
        /*0f70*/ 	.short	0x0101
        /*0f72*/ 	.byte	0xff
	.zero		1


	//   ....[231]....
        /*0f74*/ 	.word	0x000081d0
        /*0f78*/ 	.word	0x00000003
        /*0f7c*/ 	.word	0x00000340
        /*0f80*/ 	.short	0x010a
        /*0f82*/ 	.byte	0xff
	.zero		1


	//   ....[232]....
        /*0f84*/ 	.word	0x000081f0
        /*0f88*/ 	.word	0x0000005c
        /*0f8c*/ 	.word	0x00000390
        /*0f90*/ 	.short	0x010a
        /*0f92*/ 	.byte	0xff
	.zero		1


	//   ....[233]....
        /*0f94*/ 	.word	0x00008320
        /*0f98*/ 	.word	0x00000003
        /*0f9c*/ 	.word	0x00000340
        /*0fa0*/ 	.short	0x010a
        /*0fa2*/ 	.byte	0xff
	.zero		1


	//   ....[234]....
        /*0fa4*/ 	.word	0x00008460
        /*0fa8*/ 	.word	0x00000000
        /*0fac*/ 	.word	0x00000000
        /*0fb0*/ 	.short	0x0101
        /*0fb2*/ 	.byte	0xff
	.zero		1


	//   ....[235]....
        /*0fb4*/ 	.word	0x000084c0
        /*0fb8*/ 	.word	0x0000005c
        /*0fbc*/ 	.word	0x00000390
        /*0fc0*/ 	.short	0x010a
        /*0fc2*/ 	.byte	0xff
	.zero		1


	//   ....[236]....
        /*0fc4*/ 	.word	0x00009070
        /*0fc8*/ 	.word	0x0000006b
        /*0fcc*/ 	.word	0x00000340
        /*0fd0*/ 	.short	0x010a
        /*0fd2*/ 	.byte	0xff
	.zero		1


	//   ....[237]....
        /*0fd4*/ 	.word	0x00009130
        /*0fd8*/ 	.word	0x0000006b
        /*0fdc*/ 	.word	0x00000340
        /*0fe0*/ 	.short	0x010a
        /*0fe2*/ 	.byte	0xff
	.zero		1


	//   ....[238]....
        /*0fe4*/ 	.word	0x00009270
        /*0fe8*/ 	.word	0x00000002
        /*0fec*/ 	.word	0x00000000
        /*0ff0*/ 	.short	0x0101
        /*0ff2*/ 	.byte	0xff
	.zero		1


	//   ....[239]....
        /*0ff4*/ 	.word	0x00009550
        /*0ff8*/ 	.word	0x0000005c
        /*0ffc*/ 	.word	0x00000000
        /*1000*/ 	.short	0x0101
        /*1002*/ 	.byte	0xff
	.zero		1


	//   ....[240]....
        /*1004*/ 	.word	0x00009f10
        /*1008*/ 	.word	0x00000003
        /*100c*/ 	.word	0x000003e0
        /*1010*/ 	.short	0x010a
        /*1012*/ 	.byte	0xff
	.zero		1


	//   ....[241]....
        /*1014*/ 	.word	0x00009f70
        /*1018*/ 	.word	0x00000000
        /*101c*/ 	.word	0x000001a0
        /*1020*/ 	.short	0x010a
        /*1022*/ 	.byte	0xff
	.zero		1


	//   ....[242]....
        /*1024*/ 	.word	0x00009fd0
        /*1028*/ 	.word	0x00000000
        /*102c*/ 	.word	0x000001a0
        /*1030*/ 	.short	0x010a
        /*1032*/ 	.byte	0xff
	.zero		1


	//   ....[243]....
        /*1034*/ 	.word	0x0000a020
        /*1038*/ 	.word	0x00000003
        /*103c*/ 	.word	0x00000370
        /*1040*/ 	.short	0x010a
        /*1042*/ 	.byte	0xff
	.zero		1


	//   ....[244]....
        /*1044*/ 	.word	0x0000a080
        /*1048*/ 	.word	0x00000000
        /*104c*/ 	.word	0x00000000
        /*1050*/ 	.short	0x010a
        /*1052*/ 	.byte	0xff
	.zero		1


	//   ....[245]....
        /*1054*/ 	.word	0x0000a0e0
        /*1058*/ 	.word	0x00000000
        /*105c*/ 	.word	0x00000000
        /*1060*/ 	.short	0x010a
        /*1062*/ 	.byte	0xff
	.zero		1


	//   ....[246]....
        /*1064*/ 	.word	0x0000a140
        /*1068*/ 	.word	0x00000000
        /*106c*/ 	.word	0x00000000
        /*1070*/ 	.short	0x010a
        /*1072*/ 	.byte	0xff
	.zero		1


	//   ....[247]....
        /*1074*/ 	.word	0x0000a1a0
        /*1078*/ 	.word	0x00000000
        /*107c*/ 	.word	0x00000000
        /*1080*/ 	.short	0x010a
        /*1082*/ 	.byte	0xff
	.zero		1


	//   ....[248]....
        /*1084*/ 	.word	0x0000a200
        /*1088*/ 	.word	0x00000000
        /*108c*/ 	.word	0x00000000
        /*1090*/ 	.short	0x010a
        /*1092*/ 	.byte	0xff
	.zero		1


	//   ....[249]....
        /*1094*/ 	.word	0x0000a260
        /*1098*/ 	.word	0x00000000
        /*109c*/ 	.word	0x00000000
        /*10a0*/ 	.short	0x010a
        /*10a2*/ 	.byte	0xff
	.zero		1


	//   ....[250]....
        /*10a4*/ 	.word	0x0000a2c0
        /*10a8*/ 	.word	0x00000000
        /*10ac*/ 	.word	0x00000000
        /*10b0*/ 	.short	0x010a
        /*10b2*/ 	.byte	0xff
	.zero		1


	//   ....[251]....
        /*10b4*/ 	.word	0x0000a320
        /*10b8*/ 	.word	0x00000000
        /*10bc*/ 	.word	0x00000000
        /*10c0*/ 	.short	0x010a
        /*10c2*/ 	.byte	0xff
	.zero		1


	//   ....[252]....
        /*10c4*/ 	.word	0x0000a380
        /*10c8*/ 	.word	0x00000000
        /*10cc*/ 	.word	0x00000000
        /*10d0*/ 	.short	0x010a
        /*10d2*/ 	.byte	0xff
	.zero		1


	//   ....[253]....
        /*10d4*/ 	.word	0x0000a3e0
        /*10d8*/ 	.word	0x00000000
        /*10dc*/ 	.word	0x00000000
        /*10e0*/ 	.short	0x010a
        /*10e2*/ 	.byte	0xff
	.zero		1


	//   ....[254]....
        /*10e4*/ 	.word	0x0000a440
        /*10e8*/ 	.word	0x00000000
        /*10ec*/ 	.word	0x00000000
        /*10f0*/ 	.short	0x010a
        /*10f2*/ 	.byte	0xff
	.zero		1


	//   ....[255]....
        /*10f4*/ 	.word	0x0000a4a0
        /*10f8*/ 	.word	0x00000000
        /*10fc*/ 	.word	0x00000000
        /*1100*/ 	.short	0x010a
        /*1102*/ 	.byte	0xff
	.zero		1


	//   ....[0]....
        /*1104*/ 	.word	0x0000a500
        /*1108*/ 	.word	0x00000000
        /*110c*/ 	.word	0x00000000
        /*1110*/ 	.short	0x010a
        /*1112*/ 	.byte	0xff
	.zero		1


	//   ....[1]....
        /*1114*/ 	.word	0x0000a560
        /*1118*/ 	.word	0x00000000
        /*111c*/ 	.word	0x00000000
        /*1120*/ 	.short	0x010a
        /*1122*/ 	.byte	0xff
	.zero		1


	//   ....[2]....
        /*1124*/ 	.word	0x0000a5c0
        /*1128*/ 	.word	0x00000000
        /*112c*/ 	.word	0x00000000
        /*1130*/ 	.short	0x010a
        /*1132*/ 	.byte	0xff
	.zero		1


	//   ....[3]....
        /*1134*/ 	.word	0x0000a620
        /*1138*/ 	.word	0x00000000
        /*113c*/ 	.word	0x00000000
        /*1140*/ 	.short	0x010a
        /*1142*/ 	.byte	0xff
	.zero		1


	//   ....[4]....
        /*1144*/ 	.word	0x0000a680
        /*1148*/ 	.word	0x00000000
        /*114c*/ 	.word	0x00000000
        /*1150*/ 	.short	0x010a
        /*1152*/ 	.byte	0xff
	.zero		1


	//   ....[5]....
        /*1154*/ 	.word	0x0000a6e0
        /*1158*/ 	.word	0x00000000
        /*115c*/ 	.word	0x00000000
        /*1160*/ 	.short	0x010a
        /*1162*/ 	.byte	0xff
	.zero		1


	//   ....[6]....
        /*1164*/ 	.word	0x0000a740
        /*1168*/ 	.word	0x00000000
        /*116c*/ 	.word	0x00000000
        /*1170*/ 	.short	0x010a
        /*1172*/ 	.byte	0xff
	.zero		1


	//   ....[7]....
        /*1174*/ 	.word	0x0000a7a0
        /*1178*/ 	.word	0x00000000
        /*117c*/ 	.word	0x00000000
        /*1180*/ 	.short	0x010a
        /*1182*/ 	.byte	0xff
	.zero		1


	//   ....[8]....
        /*1184*/ 	.word	0x0000a800
        /*1188*/ 	.word	0x00000000
        /*118c*/ 	.word	0x00000000
        /*1190*/ 	.short	0x010a
        /*1192*/ 	.byte	0xff
	.zero		1


	//   ....[9]....
        /*1194*/ 	.word	0x0000a860
        /*1198*/ 	.word	0x00000000
        /*119c*/ 	.word	0x00000000
        /*11a0*/ 	.short	0x010a
        /*11a2*/ 	.byte	0xff
	.zero		1


	//   ....[10]....
        /*11a4*/ 	.word	0x0000a8c0
        /*11a8*/ 	.word	0x00000000
        /*11ac*/ 	.word	0x00000000
        /*11b0*/ 	.short	0x010a
        /*11b2*/ 	.byte	0xff
	.zero		1


	//   ....[11]....
        /*11b4*/ 	.word	0x0000a920
        /*11b8*/ 	.word	0x00000000
        /*11bc*/ 	.word	0x00000000
        /*11c0*/ 	.short	0x010a
        /*11c2*/ 	.byte	0xff
	.zero		1


	//   ....[12]....
        /*11c4*/ 	.word	0x0000a980
        /*11c8*/ 	.word	0x00000000
        /*11cc*/ 	.word	0x00000000
        /*11d0*/ 	.short	0x010a
        /*11d2*/ 	.byte	0xff
	.zero		1


	//   ....[13]....
        /*11d4*/ 	.word	0x0000a9e0
        /*11d8*/ 	.word	0x00000000
        /*11dc*/ 	.word	0x00000000
        /*11e0*/ 	.short	0x010a
        /*11e2*/ 	.byte	0xff
	.zero		1


	//   ....[14]....
        /*11e4*/ 	.word	0x0000aa40
        /*11e8*/ 	.word	0x00000000
        /*11ec*/ 	.word	0x00000000
        /*11f0*/ 	.short	0x010a
        /*11f2*/ 	.byte	0xff
	.zero		1


	//   ....[15]....
        /*11f4*/ 	.word	0x0000aaa0
        /*11f8*/ 	.word	0x00000000
        /*11fc*/ 	.word	0x00000000
        /*1200*/ 	.short	0x010a
        /*1202*/ 	.byte	0xff
	.zero		1


	//   ....[16]....
        /*1204*/ 	.word	0x0000ab00
        /*1208*/ 	.word	0x00000000
        /*120c*/ 	.word	0x00000000
        /*1210*/ 	.short	0x010a
        /*1212*/ 	.byte	0xff
	.zero		1


	//   ....[17]....
        /*1214*/ 	.word	0x0000ab60
        /*1218*/ 	.word	0x00000000
        /*121c*/ 	.word	0x00000000
        /*1220*/ 	.short	0x010a
        /*1222*/ 	.byte	0xff
	.zero		1


	//   ....[18]....
        /*1224*/ 	.word	0x0000abc0
        /*1228*/ 	.word	0x00000000
        /*122c*/ 	.word	0x00000000
        /*1230*/ 	.short	0x010a
        /*1232*/ 	.byte	0xff
	.zero		1


	//   ....[19]....
        /*1234*/ 	.word	0x0000ac20
        /*1238*/ 	.word	0x00000000
        /*123c*/ 	.word	0x00000000
        /*1240*/ 	.short	0x010a
        /*1242*/ 	.byte	0xff
	.zero		1


	//   ....[20]....
        /*1244*/ 	.word	0x0000ac80
        /*1248*/ 	.word	0x00000000
        /*124c*/ 	.word	0x00000000
        /*1250*/ 	.short	0x010a
        /*1252*/ 	.byte	0xff
	.zero		1


	//   ....[21]....
        /*1254*/ 	.word	0x0000ace0
        /*1258*/ 	.word	0x00000000
        /*125c*/ 	.word	0x00000000
        /*1260*/ 	.short	0x010a
        /*1262*/ 	.byte	0xff
	.zero		1


	//   ....[22]....
        /*1264*/ 	.word	0x0000ad40
        /*1268*/ 	.word	0x00000000
        /*126c*/ 	.word	0x00000000
        /*1270*/ 	.short	0x010a
        /*1272*/ 	.byte	0xff
	.zero		1


	//   ....[23]....
        /*1274*/ 	.word	0x0000ada0
        /*1278*/ 	.word	0x00000000
        /*127c*/ 	.word	0x00000000
        /*1280*/ 	.short	0x010a
        /*1282*/ 	.byte	0xff
	.zero		1


	//   ....[24]....
        /*1284*/ 	.word	0x0000ae00
        /*1288*/ 	.word	0x00000000
        /*128c*/ 	.word	0x00000000
        /*1290*/ 	.short	0x010a
        /*1292*/ 	.byte	0xff
	.zero		1


	//   ....[25]....
        /*1294*/ 	.word	0x0000ae60
        /*1298*/ 	.word	0x00000000
        /*129c*/ 	.word	0x00000000
        /*12a0*/ 	.short	0x010a
        /*12a2*/ 	.byte	0xff
	.zero		1


	//   ....[26]....
        /*12a4*/ 	.word	0x0000aec0
        /*12a8*/ 	.word	0x00000000
        /*12ac*/ 	.word	0x00000000
        /*12b0*/ 	.short	0x010a
        /*12b2*/ 	.byte	0xff
	.zero		1


	//   ....[27]....
        /*12b4*/ 	.word	0x0000af20
        /*12b8*/ 	.word	0x00000000
        /*12bc*/ 	.word	0x00000000
        /*12c0*/ 	.short	0x010a
        /*12c2*/ 	.byte	0xff
	.zero		1


	//   ....[28]....
        /*12c4*/ 	.word	0x0000af80
        /*12c8*/ 	.word	0x00000000
        /*12cc*/ 	.word	0x00000000
        /*12d0*/ 	.short	0x010a
        /*12d2*/ 	.byte	0xff
	.zero		1


	//   ....[29]....
        /*12d4*/ 	.word	0x0000afe0
        /*12d8*/ 	.word	0x00000000
        /*12dc*/ 	.word	0x00000000
        /*12e0*/ 	.short	0x010a
        /*12e2*/ 	.byte	0xff
	.zero		1


	//   ....[30]....
        /*12e4*/ 	.word	0x0000b040
        /*12e8*/ 	.word	0x00000000
        /*12ec*/ 	.word	0x00000000
        /*12f0*/ 	.short	0x010a
        /*12f2*/ 	.byte	0xff
	.zero		1


	//   ....[31]....
        /*12f4*/ 	.word	0x0000b0a0
        /*12f8*/ 	.word	0x00000000
        /*12fc*/ 	.word	0x00000000
        /*1300*/ 	.short	0x010a
        /*1302*/ 	.byte	0xff
	.zero		1


	//   ....[32]....
        /*1304*/ 	.word	0x0000b100
        /*1308*/ 	.word	0x00000000
        /*130c*/ 	.word	0x00000000
        /*1310*/ 	.short	0x010a
        /*1312*/ 	.byte	0xff
	.zero		1


	//   ....[33]....
        /*1314*/ 	.word	0x0000b160
        /*1318*/ 	.word	0x00000000
        /*131c*/ 	.word	0x00000000
        /*1320*/ 	.short	0x010a
        /*1322*/ 	.byte	0xff
	.zero		1


	//   ....[34]....
        /*1324*/ 	.word	0x0000b1c0
        /*1328*/ 	.word	0x00000000
        /*132c*/ 	.word	0x00000000
        /*1330*/ 	.short	0x010a
        /*1332*/ 	.byte	0xff
	.zero		1


	//   ....[35]....
        /*1334*/ 	.word	0x0000b220
        /*1338*/ 	.word	0x00000000
        /*133c*/ 	.word	0x00000000
        /*1340*/ 	.short	0x010a
        /*1342*/ 	.byte	0xff
	.zero		1


	//   ....[36]....
        /*1344*/ 	.word	0x0000b280
        /*1348*/ 	.word	0x00000000
        /*134c*/ 	.word	0x00000000
        /*1350*/ 	.short	0x010a
        /*1352*/ 	.byte	0xff
	.zero		1


	//   ....[37]....
        /*1354*/ 	.word	0x0000b2e0
        /*1358*/ 	.word	0x00000000
        /*135c*/ 	.word	0x00000000
        /*1360*/ 	.short	0x010a
        /*1362*/ 	.byte	0xff
	.zero		1


	//   ....[38]....
        /*1364*/ 	.word	0x0000b340
        /*1368*/ 	.word	0x00000000
        /*136c*/ 	.word	0x00000000
        /*1370*/ 	.short	0x010a
        /*1372*/ 	.byte	0xff
	.zero		1


	//   ....[39]....
        /*1374*/ 	.word	0x0000b390
        /*1378*/ 	.word	0x00000002
        /*137c*/ 	.word	0x000003d0
        /*1380*/ 	.short	0x010a
        /*1382*/ 	.byte	0xff
	.zero		1


	//   ....[40]....
        /*1384*/ 	.word	0x0000b3f0
        /*1388*/ 	.word	0x00000002
        /*138c*/ 	.word	0x00000380
        /*1390*/ 	.short	0x010a
        /*1392*/ 	.byte	0xff
	.zero		1


	//   ....[41]....
        /*1394*/ 	.word	0x0000b440
        /*1398*/ 	.word	0x00000002
        /*139c*/ 	.word	0x00000370
        /*13a0*/ 	.short	0x010a
        /*13a2*/ 	.byte	0xff
	.zero		1


	//   ....[42]....
        /*13a4*/ 	.word	0x0000b4a0
        /*13a8*/ 	.word	0x00000000
        /*13ac*/ 	.word	0x00000380
        /*13b0*/ 	.short	0x010a
        /*13b2*/ 	.byte	0xff
	.zero		1


	//   ....[43]....
        /*13b4*/ 	.word	0x0000b500
        /*13b8*/ 	.word	0x00000000
        /*13bc*/ 	.word	0x00000008
        /*13c0*/ 	.short	0x010a
        /*13c2*/ 	.byte	0xff
	.zero		1


	//   ....[44]....
        /*13c4*/ 	.word	0x0000b5e0
        /*13c8*/ 	.word	0x00000000
        /*13cc*/ 	.word	0x00000008
        /*13d0*/ 	.short	0x010a
        /*13d2*/ 	.byte	0xff
	.zero		1


	//   ....[45]....
        /*13d4*/ 	.word	0x0000b630
        /*13d8*/ 	.word	0x00000000
        /*13dc*/ 	.word	0x00000370
        /*13e0*/ 	.short	0x010a
        /*13e2*/ 	.byte	0xff
	.zero		1


	//   ....[46]....
        /*13e4*/ 	.word	0x0000b690
        /*13e8*/ 	.word	0x00000000
        /*13ec*/ 	.word	0x000003b0
        /*13f0*/ 	.short	0x010a
        /*13f2*/ 	.byte	0xff
	.zero		1


	//   ....[47]....
        /*13f4*/ 	.word	0x0000b6f0
        /*13f8*/ 	.word	0x00000000
        /*13fc*/ 	.word	0x00000000
        /*1400*/ 	.short	0x010a
        /*1402*/ 	.byte	0xff
	.zero		1


	//   ....[48]....
        /*1404*/ 	.word	0x0000b750
        /*1408*/ 	.word	0x00000000
        /*140c*/ 	.word	0x00000000
        /*1410*/ 	.short	0x010a
        /*1412*/ 	.byte	0xff
	.zero		1


	//   ....[49]....
        /*1414*/ 	.word	0x0000b7b0
        /*1418*/ 	.word	0x00000000
        /*141c*/ 	.word	0x00000000
        /*1420*/ 	.short	0x010a
        /*1422*/ 	.byte	0xff
	.zero		1


	//   ....[50]....
        /*1424*/ 	.word	0x0000b810
        /*1428*/ 	.word	0x00000000
        /*142c*/ 	.word	0x00000000
        /*1430*/ 	.short	0x010a
        /*1432*/ 	.byte	0xff
	.zero		1


	//   ....[51]....
        /*1434*/ 	.word	0x0000b870
        /*1438*/ 	.word	0x00000000
        /*143c*/ 	.word	0x000003f0
        /*1440*/ 	.short	0x010a
        /*1442*/ 	.byte	0xff
	.zero		1


	//   ....[52]....
        /*1444*/ 	.word	0x0000b8c0
        /*1448*/ 	.word	0x0000000c
        /*144c*/ 	.word	0x00000370
        /*1450*/ 	.short	0x010a
        /*1452*/ 	.byte	0xff
	.zero		1


	//   ....[53]....
        /*1454*/ 	.word	0x0000b920
        /*1458*/ 	.word	0x00000000
        /*145c*/ 	.word	0x00000368
        /*1460*/ 	.short	0x010a
        /*1462*/ 	.byte	0xff
	.zero		1


	//   ....[54]....
        /*1464*/ 	.word	0x0000b980
        /*1468*/ 	.word	0x00000000
        /*146c*/ 	.word	0x00000350
        /*1470*/ 	.short	0x010a
        /*1472*/ 	.byte	0xff
	.zero		1


	//   ....[55]....
        /*1474*/ 	.word	0x0000b9e0
        /*1478*/ 	.word	0x00000000
        /*147c*/ 	.word	0x00000358
        /*1480*/ 	.short	0x010a
        /*1482*/ 	.byte	0xff
	.zero		1


	//   ....[56]....
        /*1484*/ 	.word	0x0000ba40
        /*1488*/ 	.word	0x00000000
        /*148c*/ 	.word	0x00000350
        /*1490*/ 	.short	0x010a
        /*1492*/ 	.byte	0xff
	.zero		1


	//   ....[57]....
        /*1494*/ 	.word	0x0000ba90
        /*1498*/ 	.word	0x00000003
        /*149c*/ 	.word	0x00000370
        /*14a0*/ 	.short	0x010a
        /*14a2*/ 	.byte	0xff
	.zero		1


	//   ....[58]....
        /*14a4*/ 	.word	0x0000bae0
        /*14a8*/ 	.word	0x00000003
        /*14ac*/ 	.word	0x00000340
        /*14b0*/ 	.short	0x010a
        /*14b2*/ 	.byte	0xff
	.zero		1


	//   ....[59]....
        /*14b4*/ 	.word	0x0000bb30
        /*14b8*/ 	.word	0x0000005c
        /*14bc*/ 	.word	0x00000390
        /*14c0*/ 	.short	0x010a
        /*14c2*/ 	.byte	0xff
	.zero		1


	//   ....[60]....
        /*14c4*/ 	.word	0x0000bb80
        /*14c8*/ 	.word	0x0000006b
        /*14cc*/ 	.word	0x00000340
        /*14d0*/ 	.short	0x010a
        /*14d2*/ 	.byte	0xff
	.zero		1


	//----- nvinfo : EIATTR_NUM_MBARRIERS
	.align		4
.L_47:
        /*14d4*/ 	.byte	0x03, 0x38
        /*14d6*/ 	.short	0x007f


	//----- nvinfo : EIATTR_EXIT_INSTR_OFFSETS
	.align		4
        /*14d8*/ 	.byte	0x04, 0x1c
        /*14da*/ 	.short	(.L_49 - .L_48)


	//   ....[0]....
.L_48:
        /*14dc*/ 	.word	0x00004c20


	//   ....[1]....
        /*14e0*/ 	.word	0x00005110


	//   ....[2]....
        /*14e4*/ 	.word	0x00005170


	//   ....[3]....
        /*14e8*/ 	.word	0x000063a0


	//   ....[4]....
        /*14ec*/ 	.word	0x00007280


	//   ....[5]....
        /*14f0*/ 	.word	0x000072c0


	//   ....[6]....
        /*14f4*/ 	.word	0x00009f00


	//----- nvinfo : EIATTR_MAX_THREADS
	.align		4
.L_49:
        /*14f8*/ 	.byte	0x04, 0x05
        /*14fa*/ 	.short	(.L_51 - .L_50)
.L_50:
        /*14fc*/ 	.word	0x00000100
        /*1500*/ 	.word	0x00000001
        /*1504*/ 	.word	0x00000001


	//----- nvinfo : EIATTR_CRS_STACK_SIZE
	.align		4
.L_51:
        /*1508*/ 	.byte	0x04, 0x1e
        /*150a*/ 	.short	(.L_53 - .L_52)
.L_52:
        /*150c*/ 	.word	0x00000000


	//----- nvinfo : EIATTR_CBANK_PARAM_SIZE
	.align		4
.L_53:
        /*1510*/ 	.byte	0x03, 0x19
        /*1512*/ 	.short	0x0800


	//----- nvinfo : EIATTR_PARAM_CBANK
	.align		4
        /*1514*/ 	.byte	0x04, 0x0a
        /*1516*/ 	.short	(.L_55 - .L_54)
	.align		4
.L_54:
        /*1518*/ 	.word	index@(.nv.constant0._ZN7cutlass13device_kernelINS_4gemm6kernel13GemmUniversalIN4cute5tupleIJiiiiEEENS1_10collective13CollectiveMmaINS1_35MainloopSm100TmaUmmaWarpSpecializedILi52ELi2ELi4ENS5_IJNS4_1CILi2EEENSA_ILi4EEENSA_ILi1EEEEEEEENS5_IJNSA_ILi128EEESG_NSA_ILi32EEEEEENS_12float_e4m3_tENS5_IJlSD_lEEESJ_SK_NS4_8TiledMMAINS4_8MMA_AtomIJNS4_10MMA_TraitsINS4_25SM100_MMA_F8F6F4_2x1SM_SSEJSJ_SJ_fSG_SG_NS4_17integral_constantINS4_4UMMA5MajorELSR_0EEESS_NSP_INSQ_7ScaleInELST_0EEESU_EEEEEENS4_6LayoutINS5_IJSD_SD_SD_EEENS5_IJNSA_ILi0EEESZ_SZ_EEEEENS5_IJNS4_10UnderscoreES12_S12_EEEEENS4_28SM100_TMA_2SM_LOAD_MULTICASTENS4_14ComposedLayoutINS4_7SwizzleILi1ELi4ELi3EEENS4_18smem_ptr_flag_bitsILi8EEENSX_INS5_IJNSA_ILi8EEESH_EEENS5_IJSH_SD_EEEEEEEvNS4_8identityENS4_18SM100_TMA_2SM_LOADES1F_vS1G_EENS_8epilogue10collective18CollectiveEpilogueINS1J_23Sm100TmaWarpSpecializedILi2ELi2ELi32ELb0ELb0EEEJNS5_IJNSA_ILi64EEESG_SH_EEENS5_IJNSX_IS1O_SD_EENSX_INS5_IJSH_SB_EEENS5_IJSD_S1O_EEEEEEEESJ_SK_SJ_SK_NS1J_6fusion15FusionCallbacksIS1N_NS1V_17LinearCombinationISJ_fSJ_fLNS_15FloatRoundStyleE2EEES1P_S1U_JEEENS4_5SM1004TMEM4LOAD26SM100_TMEM_LOAD_32dp32b32xENS4_13SM90_TMA_LOADES1F_NS4_39AutoVectorizingCopyWithAssumedAlignmentILi128EEENS4_14SM90_TMA_STOREES1F_S27_S27_EEEvvEEEEvNT_6ParamsE)
        /*151c*/ 	.short	0x0380
        /*151e*/ 	.short	0x0800


	//----- nvinfo : EIATTR_SW_WAR
	.align		4
.L_55:
        /*1520*/ 	.byte	0x04, 0x36
        /*1522*/ 	.short	(.L_57 - .L_56)
.L_56:
        /*1524*/ 	.word	0x00000008
.L_57:


//--------------------- .nv.callgraph             --------------------------
	.section	.nv.callgraph,"",@"SHT_CUDA_CALLGRAPH"
	.align	4
	.sectionentsize	8
	.align		4
        /*0000*/ 	.word	0x00000000
	.align		4
        /*0004*/ 	.word	0xffffffff
	.align		4
        /*0008*/ 	.word	index@(_ZN7cutlass13device_kernelINS_4gemm6kernel13GemmUniversalIN4cute5tupleIJiiiiEEENS1_10collective13CollectiveMmaINS1_35MainloopSm100TmaUmmaWarpSpecializedILi52ELi2ELi4ENS5_IJNS4_1CILi2EEENSA_ILi4EEENSA_ILi1EEEEEEEENS5_IJNSA_ILi128EEESG_NSA_ILi32EEEEEENS_12float_e4m3_tENS5_IJlSD_lEEESJ_SK_NS4_8TiledMMAINS4_8MMA_AtomIJNS4_10MMA_TraitsINS4_25SM100_MMA_F8F6F4_2x1SM_SSEJSJ_SJ_fSG_SG_NS4_17integral_constantINS4_4UMMA5MajorELSR_0EEESS_NSP_INSQ_7ScaleInELST_0EEESU_EEEEEENS4_6LayoutINS5_IJSD_SD_SD_EEENS5_IJNSA_ILi0EEESZ_SZ_EEEEENS5_IJNS4_10UnderscoreES12_S12_EEEEENS4_28SM100_TMA_2SM_LOAD_MULTICASTENS4_14ComposedLayoutINS4_7SwizzleILi1ELi4ELi3EEENS4_18smem_ptr_flag_bitsILi8EEENSX_INS5_IJNSA_ILi8EEESH_EEENS5_IJSH_SD_EEEEEEEvNS4_8identityENS4_18SM100_TMA_2SM_LOADES1F_vS1G_EENS_8epilogue10collective18CollectiveEpilogueINS1J_23Sm100TmaWarpSpecializedILi2ELi2ELi32ELb0ELb0EEEJNS5_IJNSA_ILi64EEESG_SH_EEENS5_IJNSX_IS1O_SD_EENSX_INS5_IJSH_SB_EEENS5_IJSD_S1O_EEEEEEEESJ_SK_SJ_SK_NS1J_6fusion15FusionCallbacksIS1N_NS1V_17LinearCombinationISJ_fSJ_fLNS_15FloatRoundStyleE2EEES1P_S1U_JEEENS4_5SM1004TMEM4LOAD26SM100_TMEM_LOAD_32dp32b32xENS4_13SM90_TMA_LOADES1F_NS4_39AutoVectorizingCopyWithAssumedAlignmentILi128EEENS4_14SM90_TMA_STOREES1F_S27_S27_EEEvvEEEEvNT_6ParamsE)
	.align		4
        /*000c*/ 	.word	index@(__assertfail)
	.align		4
        /*0010*/ 	.word	0x00000000
	.align		4
        /*0014*/ 	.word	0xfffffffe
	.align		4
        /*0018*/ 	.word	0x00000000
	.align		4
        /*001c*/ 	.word	0xfffffffd
	.align		4
        /*0020*/ 	.word	0x00000000
	.align		4
        /*0024*/ 	.word	0xfffffffc


//--------------------- .nv.constant4             --------------------------
	.section	.nv.constant4,"a",@progbits
	.align	8
	.align		8
.nv.constant4:
        /*0000*/ 	.dword	__assertfail
	.align		8
        /*0008*/ 	.dword	__unnamed_1
	.align		8
        /*0010*/ 	.dword	__unnamed_2
	.align		8
        /*0018*/ 	.dword	_ZN40_INTERNAL_2dc9285f_4_k_cu_fecb1590_224924cuda3std3__45__cpo5beginE
	.align		8
        /*0020*/ 	.dword	_ZN40_INTERNAL_2dc9285f_4_k_cu_fecb1590_224924cuda3std3__45__cpo3endE
	.align		8
        /*0028*/ 	.dword	_ZN40_INTERNAL_2dc9285f_4_k_cu_fecb1590_224924cuda3std3__45__cpo6cbeginE
	.align		8
        /*0030*/ 	.dword	_ZN40_INTERNAL_2dc9285f_4_k_cu_fecb1590_224924cuda3std3__45__cpo4cendE
	.align		8
        /*0038*/ 	.dword	_ZN40_INTERNAL_2dc9285f_4_k_cu_fecb1590_224924cuda3std3__442_GLOBAL__N__2dc9285f_4_k_cu_fecb1590_224926ignoreE
	.align		8
        /*0040*/ 	.dword	_ZN40_INTERNAL_2dc9285f_4_k_cu_fecb1590_224924cuda3std3__419piecewise_constructE
	.align		8
        /*0048*/ 	.dword	_ZN40_INTERNAL_2dc9285f_4_k_cu_fecb1590_224924cuda3std3__48in_placeE
	.align		8
        /*0050*/ 	.dword	_ZN40_INTERNAL_2dc9285f_4_k_cu_fecb1590_224924cuda3std6ranges3__45__cpo4swapE
	.align		8
        /*0058*/ 	.dword	_ZN40_INTERNAL_2dc9285f_4_k_cu_fecb1590_224924cuda3std6ranges3__45__cpo9iter_moveE
	.align		8
        /*0060*/ 	.dword	_ZN40_INTERNAL_2dc9285f_4_k_cu_fecb1590_224924cute7productE
	.align		8
        /*0068*/ 	.dword	_ZN40_INTERNAL_2dc9285f_4_k_cu_fecb1590_224924cute1_E
	.align		8
        /*0070*/ 	.dword	$str$25
	.align		8
        /*0078*/ 	.dword	$str$26
	.align		8
        /*0080*/ 	.dword	$str$27
	.align		8
        /*0088*/ 	.dword	$str$28


//--------------------- .text._ZN7cutlass13device_kernelINS_4gemm6kernel13GemmUniversalIN4cute5tupleIJiiiiEEENS1_10collective13CollectiveMmaINS1_35MainloopSm100TmaUmmaWarpSpecializedILi52ELi2ELi4ENS5_IJNS4_1CILi2EEENSA_ILi4EEENSA_ILi1EEEEEEEENS5_IJNSA_ILi128EEESG_NSA_ILi32EEEEEENS_12float_e4m3_tENS5_IJlSD_lEEESJ_SK_NS4_8TiledMMAINS4_8MMA_AtomIJNS4_10MMA_TraitsINS4_25SM100_MMA_F8F6F4_2x1SM_SSEJSJ_SJ_fSG_SG_NS4_17integral_constantINS4_4UMMA5MajorELSR_0EEESS_NSP_INSQ_7ScaleInELST_0EEESU_EEEEEENS4_6LayoutINS5_IJSD_SD_SD_EEENS5_IJNSA_ILi0EEESZ_SZ_EEEEENS5_IJNS4_10UnderscoreES12_S12_EEEEENS4_28SM100_TMA_2SM_LOAD_MULTICASTENS4_14ComposedLayoutINS4_7SwizzleILi1ELi4ELi3EEENS4_18smem_ptr_flag_bitsILi8EEENSX_INS5_IJNSA_ILi8EEESH_EEENS5_IJSH_SD_EEEEEEEvNS4_8identityENS4_18SM100_TMA_2SM_LOADES1F_vS1G_EENS_8epilogue10collective18CollectiveEpilogueINS1J_23Sm100TmaWarpSpecializedILi2ELi2ELi32ELb0ELb0EEEJNS5_IJNSA_ILi64EEESG_SH_EEENS5_IJNSX_IS1O_SD_EENSX_INS5_IJSH_SB_EEENS5_IJSD_S1O_EEEEEEEESJ_SK_SJ_SK_NS1J_6fusion15FusionCallbacksIS1N_NS1V_17LinearCombinationISJ_fSJ_fLNS_15FloatRoundStyleE2EEES1P_S1U_JEEENS4_5SM1004TMEM4LOAD26SM100_TMEM_LOAD_32dp32b32xENS4_13SM90_TMA_LOADES1F_NS4_39AutoVectorizingCopyWithAssumedAlignmentILi128EEENS4_14SM90_TMA_STOREES1F_S27_S27_EEEvvEEEEvNT_6ParamsE --------------------------
	.section	.text._ZN7cutlass13device_kernelINS_4gemm6kernel13GemmUniversalIN4cute5tupleIJiiiiEEENS1_10collective13CollectiveMmaINS1_35MainloopSm100TmaUmmaWarpSpecializedILi52ELi2ELi4ENS5_IJNS4_1CILi2EEENSA_ILi4EEENSA_ILi1EEEEEEEENS5_IJNSA_ILi128EEESG_NSA_ILi32EEEEEENS_12float_e4m3_tENS5_IJlSD_lEEESJ_SK_NS4_8TiledMMAINS4_8MMA_AtomIJNS4_10MMA_TraitsINS4_25SM100_MMA_F8F6F4_2x1SM_SSEJSJ_SJ_fSG_SG_NS4_17integral_constantINS4_4UMMA5MajorELSR_0EEESS_NSP_INSQ_7ScaleInELST_0EEESU_EEEEEENS4_6LayoutINS5_IJSD_SD_SD_EEENS5_IJNSA_ILi0EEESZ_SZ_EEEEENS5_IJNS4_10UnderscoreES12_S12_EEEEENS4_28SM100_TMA_2SM_LOAD_MULTICASTENS4_14ComposedLayoutINS4_7SwizzleILi1ELi4ELi3EEENS4_18smem_ptr_flag_bitsILi8EEENSX_INS5_IJNSA_ILi8EEESH_EEENS5_IJSH_SD_EEEEEEEvNS4_8identityENS4_18SM100_TMA_2SM_LOADES1F_vS1G_EENS_8epilogue10collective18CollectiveEpilogueINS1J_23Sm100TmaWarpSpecializedILi2ELi2ELi32ELb0ELb0EEEJNS5_IJNSA_ILi64EEESG_SH_EEENS5_IJNSX_IS1O_SD_EENSX_INS5_IJSH_SB_EEENS5_IJSD_S1O_EEEEEEEESJ_SK_SJ_SK_NS1J_6fusion15FusionCallbacksIS1N_NS1V_17LinearCombinationISJ_fSJ_fLNS_15FloatRoundStyleE2EEES1P_S1U_JEEENS4_5SM1004TMEM4LOAD26SM100_TMEM_LOAD_32dp32b32xENS4_13SM90_TMA_LOADES1F_NS4_39AutoVectorizingCopyWithAssumedAlignmentILi128EEENS4_14SM90_TMA_STOREES1F_S27_S27_EEEvvEEEEvNT_6ParamsE,"ax",@progbits
	.align	128
.text._ZN7cutlass13device_kernelINS_4gemm6kernel13GemmUniversalIN4cute5tupleIJiiiiEEENS1_10collective13CollectiveMmaINS1_35MainloopSm100TmaUmmaWarpSpecializedILi52ELi2ELi4ENS5_IJNS4_1CILi2EEENSA_ILi4EEENSA_ILi1EEEEEEEENS5_IJNSA_ILi128EEESG_NSA_ILi32EEEEEENS_12float_e4m3_tENS5_IJlSD_lEEESJ_SK_NS4_8TiledMMAINS4_8MMA_AtomIJNS4_10MMA_TraitsINS4_25SM100_MMA_F8F6F4_2x1SM_SSEJSJ_SJ_fSG_SG_NS4_17integral_constantINS4_4UMMA5MajorELSR_0EEESS_NSP_INSQ_7ScaleInELST_0EEESU_EEEEEENS4_6LayoutINS5_IJSD_SD_SD_EEENS5_IJNSA_ILi0EEESZ_SZ_EEEEENS5_IJNS4_10UnderscoreES12_S12_EEEEENS4_28SM100_TMA_2SM_LOAD_MULTICASTENS4_14ComposedLayoutINS4_7SwizzleILi1ELi4ELi3EEENS4_18smem_ptr_flag_bitsILi8EEENSX_INS5_IJNSA_ILi8EEESH_EEENS5_IJSH_SD_EEEEEEEvNS4_8identityENS4_18SM100_TMA_2SM_LOADES1F_vS1G_EENS_8epilogue10collective18CollectiveEpilogueINS1J_23Sm100TmaWarpSpecializedILi2ELi2ELi32ELb0ELb0EEEJNS5_IJNSA_ILi64EEESG_SH_EEENS5_IJNSX_IS1O_SD_EENSX_INS5_IJSH_SB_EEENS5_IJSD_S1O_EEEEEEEESJ_SK_SJ_SK_NS1J_6fusion15FusionCallbacksIS1N_NS1V_17LinearCombinationISJ_fSJ_fLNS_15FloatRoundStyleE2EEES1P_S1U_JEEENS4_5SM1004TMEM4LOAD26SM100_TMEM_LOAD_32dp32b32xENS4_13SM90_TMA_LOADES1F_NS4_39AutoVectorizingCopyWithAssumedAlignmentILi128EEENS4_14SM90_TMA_STOREES1F_S27_S27_EEEvvEEEEvNT_6ParamsE:
        .type           _ZN7cutlass13device_kernelINS_4gemm6kernel13GemmUniversalIN4cute5tupleIJiiiiEEENS1_10collective13CollectiveMmaINS1_35MainloopSm100TmaUmmaWarpSpecializedILi52ELi2ELi4ENS5_IJNS4_1CILi2EEENSA_ILi4EEENSA_ILi1EEEEEEEENS5_IJNSA_ILi128EEESG_NSA_ILi32EEEEEENS_12float_e4m3_tENS5_IJlSD_lEEESJ_SK_NS4_8TiledMMAINS4_8MMA_AtomIJNS4_10MMA_TraitsINS4_25SM100_MMA_F8F6F4_2x1SM_SSEJSJ_SJ_fSG_SG_NS4_17integral_constantINS4_4UMMA5MajorELSR_0EEESS_NSP_INSQ_7ScaleInELST_0EEESU_EEEEEENS4_6LayoutINS5_IJSD_SD_SD_EEENS5_IJNSA_ILi0EEESZ_SZ_EEEEENS5_IJNS4_10UnderscoreES12_S12_EEEEENS4_28SM100_TMA_2SM_LOAD_MULTICASTENS4_14ComposedLayoutINS4_7SwizzleILi1ELi4ELi3EEENS4_18smem_ptr_flag_bitsILi8EEENSX_INS5_IJNSA_ILi8EEESH_EEENS5_IJSH_SD_EEEEEEEvNS4_8identityENS4_18SM100_TMA_2SM_LOADES1F_vS1G_EENS_8epilogue10collective18CollectiveEpilogueINS1J_23Sm100TmaWarpSpecializedILi2ELi2ELi32ELb0ELb0EEEJNS5_IJNSA_ILi64EEESG_SH_EEENS5_IJNSX_IS1O_SD_EENSX_INS5_IJSH_SB_EEENS5_IJSD_S1O_EEEEEEEESJ_SK_SJ_SK_NS1J_6fusion15FusionCallbacksIS1N_NS1V_17LinearCombinationISJ_fSJ_fLNS_15FloatRoundStyleE2EEES1P_S1U_JEEENS4_5SM1004TMEM4LOAD26SM100_TMEM_LOAD_32dp32b32xENS4_13SM90_TMA_LOADES1F_NS4_39AutoVectorizingCopyWithAssumedAlignmentILi128EEENS4_14SM90_TMA_STOREES1F_S27_S27_EEEvvEEEEvNT_6ParamsE,@function
        .size           _ZN7cutlass13device_kernelINS_4gemm6kernel13GemmUniversalIN4cute5tupleIJiiiiEEENS1_10collective13CollectiveMmaINS1_35MainloopSm100TmaUmmaWarpSpecializedILi52ELi2ELi4ENS5_IJNS4_1CILi2EEENSA_ILi4EEENSA_ILi1EEEEEEEENS5_IJNSA_ILi128EEESG_NSA_ILi32EEEEEENS_12float_e4m3_tENS5_IJlSD_lEEESJ_SK_NS4_8TiledMMAINS4_8MMA_AtomIJNS4_10MMA_TraitsINS4_25SM100_MMA_F8F6F4_2x1SM_SSEJSJ_SJ_fSG_SG_NS4_17integral_constantINS4_4UMMA5MajorELSR_0EEESS_NSP_INSQ_7ScaleInELST_0EEESU_EEEEEENS4_6LayoutINS5_IJSD_SD_SD_EEENS5_IJNSA_ILi0EEESZ_SZ_EEEEENS5_IJNS4_10UnderscoreES12_S12_EEEEENS4_28SM100_TMA_2SM_LOAD_MULTICASTENS4_14ComposedLayoutINS4_7SwizzleILi1ELi4ELi3EEENS4_18smem_ptr_flag_bitsILi8EEENSX_INS5_IJNSA_ILi8EEESH_EEENS5_IJSH_SD_EEEEEEEvNS4_8identityENS4_18SM100_TMA_2SM_LOADES1F_vS1G_EENS_8epilogue10collective18CollectiveEpilogueINS1J_23Sm100TmaWarpSpecializedILi2ELi2ELi32ELb0ELb0EEEJNS5_IJNSA_ILi64EEESG_SH_EEENS5_IJNSX_IS1O_SD_EENSX_INS5_IJSH_SB_EEENS5_IJSD_S1O_EEEEEEEESJ_SK_SJ_SK_NS1J_6fusion15FusionCallbacksIS1N_NS1V_17LinearCombinationISJ_fSJ_fLNS_15FloatRoundStyleE2EEES1P_S1U_JEEENS4_5SM1004TMEM4LOAD26SM100_TMEM_LOAD_32dp32b32xENS4_13SM90_TMA_LOADES1F_NS4_39AutoVectorizingCopyWithAssumedAlignmentILi128EEENS4_14SM90_TMA_STOREES1F_S27_S27_EEEvvEEEEvNT_6ParamsE,(.L_x_308 - _ZN7cutlass13device_kernelINS_4gemm6kernel13GemmUniversalIN4cute5tupleIJiiiiEEENS1_10collective13CollectiveMmaINS1_35MainloopSm100TmaUmmaWarpSpecializedILi52ELi2ELi4ENS5_IJNS4_1CILi2EEENSA_ILi4EEENSA_ILi1EEEEEEEENS5_IJNSA_ILi128EEESG_NSA_ILi32EEEEEENS_12float_e4m3_tENS5_IJlSD_lEEESJ_SK_NS4_8TiledMMAINS4_8MMA_AtomIJNS4_10MMA_TraitsINS4_25SM100_MMA_F8F6F4_2x1SM_SSEJSJ_SJ_fSG_SG_NS4_17integral_constantINS4_4UMMA5MajorELSR_0EEESS_NSP_INSQ_7ScaleInELST_0EEESU_EEEEEENS4_6LayoutINS5_IJSD_SD_SD_EEENS5_IJNSA_ILi0EEESZ_SZ_EEEEENS5_IJNS4_10UnderscoreES12_S12_EEEEENS4_28SM100_TMA_2SM_LOAD_MULTICASTENS4_14ComposedLayoutINS4_7SwizzleILi1ELi4ELi3EEENS4_18smem_ptr_flag_bitsILi8EEENSX_INS5_IJNSA_ILi8EEESH_EEENS5_IJSH_SD_EEEEEEEvNS4_8identityENS4_18SM100_TMA_2SM_LOADES1F_vS1G_EENS_8epilogue10collective18CollectiveEpilogueINS1J_23Sm100TmaWarpSpecializedILi2ELi2ELi32ELb0ELb0EEEJNS5_IJNSA_ILi64EEESG_SH_EEENS5_IJNSX_IS1O_SD_EENSX_INS5_IJSH_SB_EEENS5_IJSD_S1O_EEEEEEEESJ_SK_SJ_SK_NS1J_6fusion15FusionCallbacksIS1N_NS1V_17LinearCombinationISJ_fSJ_fLNS_15FloatRoundStyleE2EEES1P_S1U_JEEENS4_5SM1004TMEM4LOAD26SM100_TMEM_LOAD_32dp32b32xENS4_13SM90_TMA_LOADES1F_NS4_39AutoVectorizingCopyWithAssumedAlignmentILi128EEENS4_14SM90_TMA_STOREES1F_S27_S27_EEEvvEEEEvNT_6ParamsE)
        .other          _ZN7cutlass13device_kernelINS_4gemm6kernel13GemmUniversalIN4cute5tupleIJiiiiEEENS1_10collective13CollectiveMmaINS1_35MainloopSm100TmaUmmaWarpSpecializedILi52ELi2ELi4ENS5_IJNS4_1CILi2EEENSA_ILi4EEENSA_ILi1EEEEEEEENS5_IJNSA_ILi128EEESG_NSA_ILi32EEEEEENS_12float_e4m3_tENS5_IJlSD_lEEESJ_SK_NS4_8TiledMMAINS4_8MMA_AtomIJNS4_10MMA_TraitsINS4_25SM100_MMA_F8F6F4_2x1SM_SSEJSJ_SJ_fSG_SG_NS4_17integral_constantINS4_4UMMA5MajorELSR_0EEESS_NSP_INSQ_7ScaleInELST_0EEESU_EEEEEENS4_6LayoutINS5_IJSD_SD_SD_EEENS5_IJNSA_ILi0EEESZ_SZ_EEEEENS5_IJNS4_10UnderscoreES12_S12_EEEEENS4_28SM100_TMA_2SM_LOAD_MULTICASTENS4_14ComposedLayoutINS4_7SwizzleILi1ELi4ELi3EEENS4_18smem_ptr_flag_bitsILi8EEENSX_INS5_IJNSA_ILi8EEESH_EEENS5_IJSH_SD_EEEEEEEvNS4_8identityENS4_18SM100_TMA_2SM_LOADES1F_vS1G_EENS_8epilogue10collective18CollectiveEpilogueINS1J_23Sm100TmaWarpSpecializedILi2ELi2ELi32ELb0ELb0EEEJNS5_IJNSA_ILi64EEESG_SH_EEENS5_IJNSX_IS1O_SD_EENSX_INS5_IJSH_SB_EEENS5_IJSD_S1O_EEEEEEEESJ_SK_SJ_SK_NS1J_6fusion15FusionCallbacksIS1N_NS1V_17LinearCombinationISJ_fSJ_fLNS_15FloatRoundStyleE2EEES1P_S1U_JEEENS4_5SM1004TMEM4LOAD26SM100_TMEM_LOAD_32dp32b32xENS4_13SM90_TMA_LOADES1F_NS4_39AutoVectorizingCopyWithAssumedAlignmentILi128EEENS4_14SM90_TMA_STOREES1F_S27_S27_EEEvvEEEEvNT_6ParamsE,@"STO_CUDA_ENTRY STV_DEFAULT"
_ZN7cutlass13device_kernelINS_4gemm6kernel13GemmUniversalIN4cute5tupleIJiiiiEEENS1_10collective13CollectiveMmaINS1_35MainloopSm100TmaUmmaWarpSpecializedILi52ELi2ELi4ENS5_IJNS4_1CILi2EEENSA_ILi4EEENSA_ILi1EEEEEEEENS5_IJNSA_ILi128EEESG_NSA_ILi32EEEEEENS_12float_e4m3_tENS5_IJlSD_lEEESJ_SK_NS4_8TiledMMAINS4_8MMA_AtomIJNS4_10MMA_TraitsINS4_25SM100_MMA_F8F6F4_2x1SM_SSEJSJ_SJ_fSG_SG_NS4_17integral_constantINS4_4UMMA5MajorELSR_0EEESS_NSP_INSQ_7ScaleInELST_0EEESU_EEEEEENS4_6LayoutINS5_IJSD_SD_SD_EEENS5_IJNSA_ILi0EEESZ_SZ_EEEEENS5_IJNS4_10UnderscoreES12_S12_EEEEENS4_28SM100_TMA_2SM_LOAD_MULTICASTENS4_14ComposedLayoutINS4_7SwizzleILi1ELi4ELi3EEENS4_18smem_ptr_flag_bitsILi8EEENSX_INS5_IJNSA_ILi8EEESH_EEENS5_IJSH_SD_EEEEEEEvNS4_8identityENS4_18SM100_TMA_2SM_LOADES1F_vS1G_EENS_8epilogue10collective18CollectiveEpilogueINS1J_23Sm100TmaWarpSpecializedILi2ELi2ELi32ELb0ELb0EEEJNS5_IJNSA_ILi64EEESG_SH_EEENS5_IJNSX_IS1O_SD_EENSX_INS5_IJSH_SB_EEENS5_IJSD_S1O_EEEEEEEESJ_SK_SJ_SK_NS1J_6fusion15FusionCallbacksIS1N_NS1V_17LinearCombinationISJ_fSJ_fLNS_15FloatRoundStyleE2EEES1P_S1U_JEEENS4_5SM1004TMEM4LOAD26SM100_TMEM_LOAD_32dp32b32xENS4_13SM90_TMA_LOADES1F_NS4_39AutoVectorizingCopyWithAssumedAlignmentILi128EEENS4_14SM90_TMA_STOREES1F_S27_S27_EEEvvEEEEvNT_6ParamsE:
[----:B------:R-:W1:Y:S01]  /*0000*/  LDC R1, c[0x0][0x37c] ;  /* 0x0000df00ff017b82 */ /* 0x000e620000000800 */
[----:B------:R-:W2:Y:S01]  /*0010*/  S2R R99, SR_TID.X ;  /* 0x0000000000637919 */ /* 0x000ea20000002100 */
[----:B------:R-:W3:Y:S06]  /*0020*/  LDCU.64 UR8, c[0x0][0x890] ;  /* 0x00011200ff0877ac */ /* 0x000eec0008000a00 */
[----:B------:R-:W4:Y:S01]  /*0030*/  S2UR UR46, SR_CgaCtaId ;  /* 0x00000000002e79c3 */ /* 0x000f220000008800 */
[----:B------:R-:W-:Y:S02]  /*0040*/  PRMT R90, RZ, 0x7610, R90 ;  /* 0x00007610ff5a7816 */ /* 0x000fe4000000005a */
[----:B------:R-:W-:-:S02]  /*0050*/  ELECT P0, URZ, PT ;  /* 0x0000000000ff782f */ /* 0x000fc40003800000 */
[----:B---3--:R-:W-:-:S04]  /*0060*/  ISETP.NE.U32.AND P1, PT, RZ, UR8, PT ;  /* 0x00000008ff007c0c */ /* 0x008fc8000bf25070 */
[----:B------:R-:W-:Y:S01]  /*0070*/  ISETP.NE.AND.EX P2, PT, RZ, UR9, PT, P1 ;  /* 0x00000009ff007c0c */ /* 0x000fe2000bf45310 */
[----:B----4-:R-:W-:Y:S02]  /*0080*/  ULOP3.LUT UR28, UR46, 0x1, URZ, 0xc0, !UPT ;  /* 0x000000012e1c7892 */ /* 0x010fe4000f8ec0ff */
[----:B------:R-:W-:Y:S01]  /*0090*/  ULOP3.LUT UR29, UR46, 0x1, URZ, 0x3c, !UPT ;  /* 0x000000012e1d7892 */ /* 0x000fe2000f8e3cff */
[----:B--2---:R-:W-:-:S05]  /*00a0*/  SHF.R.U32.HI R91, RZ, 0x5, R99 ;  /* 0x00000005ff5b7819 */ /* 0x004fca0000011663 */
[----:B------:R-:W2:Y:S02]  /*00b0*/  SHFL.IDX PT, R0, R91, RZ, 0x1f ;  /* 0x00001fff5b007589 */ /* 0x000ea400000e0000 */
[----:B--2---:R-:W-:Y:S02]  /*00c0*/  R2UR UR23, R0 ;  /* 0x00000000001772ca */ /* 0x004fe400000e0000 */
[----:B-1----:R-:W-:Y:S05]  /*00d0*/  @P2 BRA `(.L_x_0) ;  /* 0x0000000000302947 */ /* 0x002fea0003800000 */
[----:B------:R-:W1:Y:S02]  /*00e0*/  LDCU.64 UR4, c[0x0][0x888] ;  /* 0x00011100ff0477ac */ /* 0x000e640008000a00 */
[----:B-1----:R-:W-:-:S04]  /*00f0*/  UISETP.NE.U32.AND UP0, UPT, UR4, URZ, UPT ;  /* 0x000000ff0400728c */ /* 0x002fc8000bf05070 */
[----:B------:R-:W-:-:S09]  /*0100*/  UISETP.NE.AND.EX UP0, UPT, UR5, URZ, UPT, UP0 ;  /* 0x000000ff0500728c */ /* 0x000fd2000bf05300 */
[----:B------:R-:W-:Y:S05]  /*0110*/  BRA.U !UP0, `(.L_x_1) ;  /* 0x0000000108147547 */ /* 0x000fea000b800000 */
[----:B------:R-:W1:Y:S01]  /*0120*/  LDC.64 R2, c[0x0][0x888] ;  /* 0x00022200ff027b82 */ /* 0x000e620000000a00 */
[----:B------:R-:W1:Y:S02]  /*0130*/  LDCU.64 UR4, c[0x0][0x358] ;  /* 0x00006b00ff0477ac */ /* 0x000e640008000a00 */
[----:B-1----:R1:W5:Y:S01]  /*0140*/  LDG.E R41, desc[UR4][R2.64] ;  /* 0x0000000402297981 */ /* 0x002362000c1e1900 */
[----:B------:R-:W-:Y:S01]  /*0150*/  HFMA2 R90, -RZ, RZ, 0, 5.9604644775390625e-08 ;  /* 0x00000001ff5a7431 */ /* 0x000fe200000001ff */
[----:B------:R-:W-:Y:S05]  /*0160*/  BRA `(.L_x_0) ;  /* 0x00000000000c7947 */ /* 0x000fea0003800000 */
.L_x_1:
[----:B------:R-:W1:Y:S01]  /*0170*/  LDCU UR4, c[0x0][0x880] ;  /* 0x00011000ff0477ac */ /* 0x000e620008000800 */
[----:B------:R-:W-:Y:S01]  /*0180*/  HFMA2 R90, -RZ, RZ, 0, 5.9604644775390625e-08 ;  /* 0x00000001ff5a7431 */ /* 0x000fe200000001ff */
[----:B-1----:R-:W-:-:S07]  /*0190*/  MOV R41, UR4 ;  /* 0x0000000400297c02 */ /* 0x002fce0008000f00 */
.L_x_0:
[----:B------:R-:W2:Y:S02]  /*01a0*/  LDCU.64 UR4, c[0x0][0x8b0] ;  /* 0x00011600ff0477ac */ /* 0x000ea40008000a00 */
[----:B--2---:R-:W-:-:S04]  /*01b0*/  UISETP.NE.U32.AND UP0, UPT, UR4, URZ, UPT ;  /* 0x000000ff0400728c */ /* 0x004fc8000bf05070 */
[----:B------:R-:W-:-:S09]  /*01c0*/  UISETP.NE.AND.EX UP0, UPT, UR5, URZ, UPT, UP0 ;  /* 0x000000ff0500728c */ /* 0x000fd2000bf05300 */
[----:B------:R-:W-:Y:S05]  /*01d0*/  BRA.U UP0, `(.L_x_2) ;  /* 0x0000000100287547 */ /* 0x000fea000b800000 */
[----:B------:R-:W2:Y:S02]  /*01e0*/  LDCU.64 UR4, c[0x0][0x8a8] ;  /* 0x00011500ff0477ac */ /* 0x000ea40008000a00 */
[----:B--2---:R-:W-:-:S04]  /*01f0*/  UISETP.NE.U32.AND UP0, UPT, UR4, URZ, UPT ;  /* 0x000000ff0400728c */ /* 0x004fc8000bf05070 */
[----:B------:R-:W-:-:S09]  /*0200*/  UISETP.NE.AND.EX UP0, UPT, UR5, URZ, UPT, UP0 ;  /* 0x000000ff0500728c */ /* 0x000fd2000bf05300 */
[----:B------:R-:W-:Y:S05]  /*0210*/  BRA.U !UP0, `(.L_x_3) ;  /* 0x0000000108107547 */ /* 0x000fea000b800000 */
[----:B------:R-:W2:Y:S01]  /*0220*/  LDC.64 R38, c[0x0][0x8a8] ;  /* 0x00022a00ff267b82 */ /* 0x000ea20000000a00 */
[----:B------:R-:W2:Y:S02]  /*0230*/  LDCU.64 UR4, c[0x0][0x358] ;  /* 0x00006b00ff0477ac */ /* 0x000ea40008000a00 */
[----:B--2---:R2:W5:Y:S01]  /*0240*/  LDG.E R38, desc[UR4][R38.64] ;  /* 0x0000000426267981 */ /* 0x004562000c1e1900 */
[----:B------:R-:W-:Y:S05]  /*0250*/  BRA `(.L_x_2) ;  /* 0x0000000000087947 */ /* 0x000fea0003800000 */
.L_x_3:
[----:B------:R-:W2:Y:S02]  /*0260*/  LDCU UR4, c[0x0][0x8a0] ;  /* 0x00011400ff0477ac */ /* 0x000ea40008000800 */
[----:B--2---:R-:W-:Y:S02]  /*0270*/  MOV R38, UR4 ;  /* 0x0000000400267c02 */ /* 0x004fe40008000f00 */
.L_x_2:
[----:B------:R-:W-:Y:S01]  /*0280*/  IMAD.U32 R0, RZ, RZ, UR23 ;  /* 0x00000017ff007e24 */ /* 0x000fe2000f8e00ff */
[----:B------:R-:W-:Y:S04]  /*0290*/  BSSY.RECONVERGENT B0, `(.L_x_4) ;  /* 0x000000c000007945 */ /* 0x000fe80003800200 */
[C---:B------:R-:W-:Y:S02]  /*02a0*/  ISETP.NE.OR P3, PT, R0.reuse, 0x1, !P0 ;  /* 0x000000010000780c */ /* 0x040fe40004765670 */
[----:B------:R-:W-:-:S11]  /*02b0*/  ISETP.NE.OR P2, PT, R0, 0x3, !P0 ;  /* 0x000000030000780c */ /* 0x000fd60004745670 */
[----:B------:R-:W-:Y:S05]  /*02c0*/  @P3 BRA `(.L_x_5) ;  /* 0x0000000000203947 */ /* 0x000fea0003800000 */
[----:B------:R-:W3:Y:S02]  /*02d0*/  LDCU.64 UR4, c[0x0][0x348] ;  /* 0x00006900ff0477ac */ /* 0x000ee40008000a00 */
[----:B---3--:R-:W-:Y:S02]  /*02e0*/  UIADD3 UR6, UP1, UPT, UR4, 0x80, URZ ;  /* 0x0000008004067890 */ /* 0x008fe4000ff3e0ff */
[----:B------:R-:W-:Y:S02]  /*02f0*/  UIADD3 UR4, UP0, UPT, UR4, 0x180, URZ ;  /* 0x0000018004047890 */ /* 0x000fe4000ff1e0ff */
[----:B------:R-:W-:Y:S02]  /*0300*/  UIADD3.X UR7, UPT, UPT, URZ, UR5, URZ, UP1, !UPT ;  /* 0x00000005ff077290 */ /* 0x000fe40008ffe4ff */
[----:B------:R-:W-:-:S07]  /*0310*/  UIADD3.X UR5, UPT, UPT, URZ, UR5, URZ, UP0, !UPT ;  /* 0x00000005ff057290 */ /* 0x000fce00087fe4ff */
[----:B------:R3:W-:Y:S02]  /*0320*/  UTMACCTL.PF [UR6] ;  /* 0x00000000060079b9 */ /* 0x0007e40008040000 */
[----:B------:R3:W-:Y:S02]  /*0330*/  UTMACCTL.PF [UR4] ;  /* 0x00000000040079b9 */ /* 0x0007e40008040000 */
[----:B---3--:R-:W-:Y:S01]  /*0340*/  NOP ;  /* 0x0000000000007918 */ /* 0x008fe20000000000 */
.L_x_5:
[----:B------:R-:W-:Y:S05]  /*0350*/  BSYNC.RECONVERGENT B0 ;  /* 0x0000000000007941 */ /* 0x000fea0003800200 */
.L_x_4:
[----:B------:R-:W-:Y:S04]  /*0360*/  BSSY.RECONVERGENT B0, `(.L_x_6) ;  /* 0x000000a000007945 */ /* 0x000fe80003800200 */
        /* <DEDUP_REMOVED lines=9> */
.L_x_7:
[----:B------:R-:W-:Y:S05]  /*0400*/  BSYNC.RECONVERGENT B0 ;  /* 0x0000000000007941 */ /* 0x000fea0003800200 */
.L_x_6:
[----:B------:R-:W3:Y:S01]  /*0410*/  LDCU.64 UR4, c[0x0][0x888] ;  /* 0x00011100ff0477ac */ /* 0x000ee20008000a00 */
[----:B------:R-:W-:Y:S01]  /*0420*/  ISETP.NE.AND.EX P1, PT, RZ, UR9, PT, P1 ;  /* 0x00000009ff007c0c */ /* 0x000fe2000bf25310 */
[----:B------:R-:W-:Y:S01]  /*0430*/  UPLOP3.LUT UP4, UPT, UPT, UPT, UPT, 0x80, 0x8 ;  /* 0x000000000008789c */ /* 0x000fe20003f8f070 */
[----:B---3--:R-:W-:-:S04]  /*0440*/  ISETP.NE.U32.AND P2, PT, RZ, UR4, PT ;  /* 0x00000004ff007c0c */ /* 0x008fc8000bf45070 */
[----:B------:R-:W-:-:S13]  /*0450*/  ISETP.NE.AND.EX P2, PT, RZ, UR5, PT, P2 ;  /* 0x00000005ff007c0c */ /* 0x000fda000bf45320 */
[----:B------:R-:W-:Y:S05]  /*0460*/  @P2 BRA P1, `(.L_x_8) ;  /* 0x0000000000282947 */ /* 0x000fea0000800000 */
[----:B------:R-:W-:Y:S01]  /*0470*/  UISETP.NE.U32.AND UP0, UPT, UR8, URZ, UPT ;  /* 0x000000ff0800728c */ /* 0x000fe2000bf05070 */
[----:B-----5:R-:W-:Y:S01]  /*0480*/  FSETP.NEU.AND P1, PT, R41, RZ, PT ;  /* 0x000000ff2900720b */ /* 0x020fe20003f2d000 */
[----:B------:R-:W-:Y:S02]  /*0490*/  UISETP.NE.U32.AND UP2, UPT, UR4, URZ, UPT ;  /* 0x000000ff0400728c */ /* 0x000fe4000bf45070 */
[----:B------:R-:W-:Y:S02]  /*04a0*/  UISETP.NE.AND.EX UP1, UPT, UR9, URZ, UPT, UP0 ;  /* 0x000000ff0900728c */ /* 0x000fe4000bf25300 */
[----:B------:R-:W-:-:S04]  /*04b0*/  UISETP.NE.AND.EX UP0, UPT, UR5, URZ, UPT, UP2 ;  /* 0x000000ff0500728c */ /* 0x000fc8000bf05320 */
[----:B------:R-:W-:-:S04]  /*04c0*/  USEL UR4, URZ, 0xffffffff, UP0 ;  /* 0xffffffffff047887 */ /* 0x000fc80008000000 */
[----:B------:R-:W-:Y:S01]  /*04d0*/  VOTEU.ANY UP0, P1 ;  /* 0x0000000000ff7886 */ /* 0x000fe20000800100 */
[----:B------:R-:W-:-:S04]  /*04e0*/  @!UP1 USEL UR4, URZ, 0xffffffff, UP0 ;  /* 0xffffffffff049887 */ /* 0x000fc80008000000 */
[----:B------:R-:W-:-:S04]  /*04f0*/  ULOP3.LUT UR4, UR4, 0x1, URZ, 0xc0, !UPT ;  /* 0x0000000104047892 */ /* 0x000fc8000f8ec0ff */
[----:B------:R-:W-:-:S11]  /*0500*/  UISETP.NE.U32.AND UP4, UPT, UR4, 0x1, UPT ;  /* 0x000000010400788c */ /* 0x000fd6000bf85070 */
.L_x_8:
[----:B------:R-:W3:Y:S01]  /*0510*/  SHFL.IDX PT, R0, R91, RZ, 0x1f ;  /* 0x00001fff5b007589 */ /* 0x000ee200000e0000 */
[----:B------:R-:W-:-:S04]  /*0520*/  UISETP.NE.AND UP0, UPT, UR23, 0x2, UPT ;  /* 0x000000021700788c */ /* 0x000fc8000bf05270 */
[----:B------:R-:W-:Y:S02]  /*0530*/  UISETP.EQ.AND UP1, UPT, UR28, URZ, !UP0 ;  /* 0x000000ff1c00728c */ /* 0x000fe4000c722270 */
[----:B------:R-:W-:-:S04]  /*0540*/  USEL UR41, URZ, 0x1, UP0 ;  /* 0x00000001ff297887 */ /* 0x000fc80008000000 */
[----:B------:R-:W-:Y:S02]  /*0550*/  PLOP3.LUT P3, PT, P0, PT, UP1, 0x80, 0x8 ;  /* 0x000000000008781c */ /* 0x000fe4000076f018 */
[----:B---3--:R-:W-:-:S13]  /*0560*/  ISETP.NE.AND P1, PT, R0, RZ, PT ;  /* 0x000000ff0000720c */ /* 0x008fda0003f25270 */
[----:B------:R-:W-:Y:S05]  /*0570*/  @P1 BRA `(.L_x_9) ;  /* 0x0000000400e01947 */ /* 0x000fea0003800000 */
[----:B------:R-:W-:Y:S01]  /*0580*/  ELECT P1, URZ, PT ;  /* 0x0000000000ff782f */ /* 0x000fe20003820000 */
[----:B------:R-:W-:-:S12]  /*0590*/  BSSY.RECONVERGENT B0, `(.L_x_9) ;  /* 0x0000076000007945 */ /* 0x000fd80003800200 */
[----:B------:R-:W-:Y:S05]  /*05a0*/  @!P1 BRA `(.L_x_10) ;  /* 0x0000000400d09947 */ /* 0x000fea0003800000 */
[----:B------:R-:W-:Y:S01]  /*05b0*/  UMOV UR4, 0x400 ;  /* 0x0000040000047882 */ /* 0x000fe20000000000 */
[----:B------:R-:W-:Y:S01]  /*05c0*/  UMOV UR8, 0x1 ;  /* 0x0000000100087882 */ /* 0x000fe20000000000 */
[----:B------:R-:W-:Y:S01]  /*05d0*/  UMOV UR6, 0x4 ;  /* 0x0000000400067882 */ /* 0x000fe20000000000 */
[----:B------:R-:W-:Y:S02]  /*05e0*/  ULEA UR4, UR46, UR4, 0x18 ;  /* 0x000000042e047291 */ /* 0x000fe4000f8ec0ff */
[----:B------:R-:W-:-:S04]  /*05f0*/  UIADD3 UR8, UPT, UPT, -UR8, 0x100000, URZ ;  /* 0x0010000008087890 */ /* 0x000fc8000fffe1ff */
[----:B------:R-:W-:Y:S02]  /*0600*/  USHF.L.U32 UR9, UR8, 0xb, URZ ;  /* 0x0000000b08097899 */ /* 0x000fe400080006ff */
[----:B------:R-:W-:Y:S02]  /*0610*/  USHF.L.U32 UR8, UR8, 0x1, URZ ;  /* 0x0000000108087899 */ /* 0x000fe400080006ff */
[----:B------:R-:W-:-:S04]  /*0620*/  UIADD3 UR6, UPT, UPT, -UR6, 0x100000, URZ ;  /* 0x0010000006067890 */ /* 0x000fc8000fffe1ff */
[----:B------:R-:W-:Y:S02]  /*0630*/  USHF.L.U32 UR7, UR6, 0xb, URZ ;  /* 0x0000000b06077899 */ /* 0x000fe400080006ff */
[----:B------:R-:W-:Y:S01]  /*0640*/  USHF.L.U32 UR6, UR6, 0x1, URZ ;  /* 0x0000000106067899 */ /* 0x000fe200080006ff */
[----:B------:R-:W3:Y:S03]  /*0650*/  FENCE.VIEW.ASYNC.S ;  /* 0x00000000000073c6 */ /* 0x000ee60000000000 */
[----:B---3--:R3:W4:Y:S08]  /*0660*/  SYNCS.EXCH.64 URZ, [UR4], UR8 ;  /* 0x0000000804ff75b2 */ /* 0x0087300008000100 */
[----:B------:R3:W1:Y:S01]  /*0670*/  SYNCS.EXCH.64 URZ, [UR4+0x1a0], UR6 ;  /* 0x0001a00604ff75b2 */ /* 0x0006620008000100 */
        /* <DEDUP_REMOVED lines=101> */
[----:B------:R3:W1:Y:S02]  /*0cd0*/  SYNCS.EXCH.64 URZ, [UR4+0x338], UR6 ;  /* 0x0003380604ff75b2 */ /* 0x0006640008000100 */
[----:B---34-:R-:W-:Y:S01]  /*0ce0*/  NOP ;  /* 0x0000000000007918 */ /* 0x018fe20000000000 */
.L_x_10:
[----:B------:R-:W-:Y:S05]  /*0cf0*/  BSYNC.RECONVERGENT B0 ;  /* 0x0000000000007941 */ /* 0x000fea0003800200 */
.L_x_9:
[----:B------:R-:W3:Y:S01]  /*0d00*/  SHFL.IDX PT, R0, R91, RZ, 0x1f ;  /* 0x00001fff5b007589 */ /* 0x000ee200000e0000 */
[----:B------:R-:W-:Y:S01]  /*0d10*/  NOP ;  /* 0x0000000000007918 */ /* 0x000fe20000000000 */
[----:B---3--:R-:W-:-:S13]  /*0d20*/  ISETP.NE.AND P1, PT, R0, 0x1, PT ;  /* 0x000000010000780c */ /* 0x008fda0003f25270 */
[----:B------:R-:W-:Y:S05]  /*0d30*/  @P1 BRA `(.L_x_11) ;  /* 0x0000000000441947 */ /* 0x000fea0003800000 */
        /* <DEDUP_REMOVED lines=10> */
[----:B------:R-:W-:Y:S01]  /*0de0*/  ELECT P1, URZ, PT ;  /* 0x0000000000ff782f */ /* 0x000fe20003820000 */
[----:B------:R-:W3:Y:S02]  /*0df0*/  FENCE.VIEW.ASYNC.S ;  /* 0x00000000000073c6 */ /* 0x000ee40000000000 */
[----:B---3--:R3:W4:Y:S08]  /*0e00*/  SYNCS.EXCH.64 URZ, [UR4+0x340], UR8 ;  /* 0x0003400804ff75b2 */ /* 0x0087300008000100 */
[----:B------:R3:W1:Y:S01]  /*0e10*/  SYNCS.EXCH.64 URZ, [UR4+0x350], UR6 ;  /* 0x0003500604ff75b2 */ /* 0x0006620008000100 */
[----:B------:R3:W1:Y:S01]  /*0e20*/  SYNCS.EXCH.64 URZ, [UR4+0x348], UR8 ;  /* 0x0003480804ff75b2 */ /* 0x0006620008000100 */
[----:B------:R3:W1:Y:S01]  /*0e30*/  SYNCS.EXCH.64 URZ, [UR4+0x358], UR6 ;  /* 0x0003580604ff75b2 */ /* 0x0006620008000100 */
[----:B------:R-:W-:Y:S01]  /*0e40*/  NOP ;  /* 0x0000000000007918 */ /* 0x000fe20000000000 */
.L_x_11:
[----:B------:R-:W2:Y:S01]  /*0e50*/  SHFL.IDX PT, R0, R91, RZ, 0x1f ;  /* 0x00001fff5b007589 */ /* 0x000ea200000e0000 */
[----:B------:R-:W-:Y:S01]  /*0e60*/  NOP ;  /* 0x0000000000007918 */ /* 0x000fe20000000000 */
[----:B--2---:R-:W-:-:S13]  /*0e70*/  ISETP.NE.AND P1, PT, R0, 0x3, PT ;  /* 0x000000030000780c */ /* 0x004fda0003f25270 */
[----:B------:R-:W-:Y:S05]  /*0e80*/  @P1 BRA `(.L_x_12) ;  /* 0x00000000002c1947 */ /* 0x000fea0003800000 */
[----:B---3--:R-:W-:Y:S01]  /*0e90*/  UMOV UR6, 0x400 ;  /* 0x0000040000067882 */ /* 0x008fe20000000000 */
[----:B------:R-:W-:Y:S01]  /*0ea0*/  UMOV UR4, 0x20 ;  /* 0x0000002000047882 */ /* 0x000fe20000000000 */
[----:B------:R-:W-:Y:S02]  /*0eb0*/  ULEA UR6, UR46, UR6, 0x18 ;  /* 0x000000062e067291 */ /* 0x000fe4000f8ec0ff */
[----:B------:R-:W-:-:S04]  /*0ec0*/  UIADD3 UR4, UPT, UPT, -UR4, 0x100000, URZ ;  /* 0x0010000004047890 */ /* 0x000fc8000fffe1ff */
[----:B------:R-:W-:Y:S02]  /*0ed0*/  USHF.L.U32 UR5, UR4, 0xb, URZ ;  /* 0x0000000b04057899 */ /* 0x000fe400080006ff */
[----:B------:R-:W-:Y:S01]  /*0ee0*/  USHF.L.U32 UR4, UR4, 0x1, URZ ;  /* 0x0000000104047899 */ /* 0x000fe200080006ff */
[----:B------:R-:W-:Y:S01]  /*0ef0*/  ELECT P1, URZ, PT ;  /* 0x0000000000ff782f */ /* 0x000fe20003820000 */
[----:B------:R-:W2:Y:S10]  /*0f00*/  FENCE.VIEW.ASYNC.S ;  /* 0x00000000000073c6 */ /* 0x000eb40000000000 */
[----:B--2---:R2:W3:Y:S01]  /*0f10*/  SYNCS.EXCH.64 URZ, [UR6+0x360], UR4 ;  /* 0x0003600406ff75b2 */ /* 0x0044e20008000100 */
[----:B------:R2:W1:Y:S01]  /*0f20*/  SYNCS.EXCH.64 URZ, [UR6+0x368], UR4 ;  /* 0x0003680406ff75b2 */ /* 0x0004620008000100 */
[----:B------:R-:W-:Y:S01]  /*0f30*/  NOP ;  /* 0x0000000000007918 */ /* 0x000fe20000000000 */
.L_x_12:
[----:B------:R-:W4:Y:S01]  /*0f40*/  SHFL.IDX PT, R0, R91, RZ, 0x1f ;  /* 0x00001fff5b007589 */ /* 0x000f2200000e0000 */
[----:B------:R-:W-:Y:S01]  /*0f50*/  NOP ;  /* 0x0000000000007918 */ /* 0x000fe20000000000 */
[----:B----4-:R-:W-:-:S13]  /*0f60*/  ISETP.NE.AND P1, PT, R0, 0x4, PT ;  /* 0x000000040000780c */ /* 0x010fda0003f25270 */
[----:B------:R-:W-:Y:S05]  /*0f70*/  @P1 BRA `(.L_x_13) ;  /* 0x0000000000481947 */ /* 0x000fea0003800000 */
[----:B--23--:R-:W-:Y:S01]  /*0f80*/  UMOV UR4, 0x720 ;  /* 0x0000072000047882 */ /* 0x00cfe20000000000 */
[----:B------:R-:W-:Y:S01]  /*0f90*/  UMOV UR6, 0x400 ;  /* 0x0000040000067882 */ /* 0x000fe20000000000 */
[----:B------:R-:W-:Y:S01]  /*0fa0*/  USEL UR4, UR4, 0x620, UP4 ;  /* 0x0000062004047887 */ /* 0x000fe2000a000000 */
        /* <DEDUP_REMOVED lines=9> */
[----:B------:R-:W2:Y:S02]  /*1040*/  FENCE.VIEW.ASYNC.S ;  /* 0x00000000000073c6 */ /* 0x000ea40000000000 */
[----:B--2---:R4:W2:Y:S08]  /*1050*/  SYNCS.EXCH.64 URZ, [UR6+0x370], UR8 ;  /* 0x0003700806ff75b2 */ /* 0x0048b00008000100 */
[----:B------:R4:W3:Y:S01]  /*1060*/  SYNCS.EXCH.64 URZ, [UR6+0x380], UR4 ;  /* 0x0003800406ff75b2 */ /* 0x0008e20008000100 */
[----:B------:R4:W1:Y:S01]  /*1070*/  SYNCS.EXCH.64 URZ, [UR6+0x378], UR8 ;  /* 0x0003780806ff75b2 */ /* 0x0008620008000100 */
[----:B------:R4:W1:Y:S02]  /*1080*/  SYNCS.EXCH.64 URZ, [UR6+0x388], UR4 ;  /* 0x0003880406ff75b2 */ /* 0x0008640008000100 */
[----:B----4-:R-:W-:Y:S01]  /*1090*/  NOP ;  /* 0x0000000000007918 */ /* 0x010fe20000000000 */
.L_x_13:
[----:B------:R-:W4:Y:S01]  /*10a0*/  SHFL.IDX PT, R0, R91, RZ, 0x1f ;  /* 0x00001fff5b007589 */ /* 0x000f2200000e0000 */
[----:B------:R-:W-:Y:S01]  /*10b0*/  NOP ;  /* 0x0000000000007918 */ /* 0x000fe20000000000 */
[----:B----4-:R-:W-:-:S13]  /*10c0*/  ISETP.NE.AND P1, PT, R0, 0x5, PT ;  /* 0x000000050000780c */ /* 0x010fda0003f25270 */
[----:B------:R-:W-:Y:S05]  /*10d0*/  @P1 BRA `(.L_x_14) ;  /* 0x0000000000541947 */ /* 0x000fea0003800000 */
[----:B--23--:R-:W-:Y:S01]  /*10e0*/  UMOV UR4, 0x400 ;  /* 0x0000040000047882 */ /* 0x00cfe20000000000 */
        /* <DEDUP_REMOVED lines=14> */
[----:B------:R4:W1:Y:S01]  /*11d0*/  SYNCS.EXCH.64 URZ, [UR4+0x3b8], UR8 ;  /* 0x0003b80804ff75b2 */ /* 0x0008620008000100 */
[----:B------:R4:W1:Y:S01]  /*11e0*/  SYNCS.EXCH.64 URZ, [UR4+0x3a0], UR6 ;  /* 0x0003a00604ff75b2 */ /* 0x0008620008000100 */
[----:B------:R4:W1:Y:S01]  /*11f0*/  SYNCS.EXCH.64 URZ, [UR4+0x3c0], UR8 ;  /* 0x0003c00804ff75b2 */ /* 0x0008620008000100 */
[----:B------:R4:W1:Y:S01]  /*1200*/  SYNCS.EXCH.64 URZ, [UR4+0x3a8], UR6 ;  /* 0x0003a80604ff75b2 */ /* 0x0008620008000100 */
[----:B------:R4:W1:Y:S02]  /*1210*/  SYNCS.EXCH.64 URZ, [UR4+0x3c8], UR8 ;  /* 0x0003c80804ff75b2 */ /* 0x0008640008000100 */
[----:B----4-:R-:W-:Y:S01]  /*1220*/  NOP ;  /* 0x0000000000007918 */ /* 0x010fe20000000000 */
.L_x_14:
[----:B------:R-:W4:Y:S01]  /*1230*/  SHFL.IDX PT, R0, R91, RZ, 0x1f ;  /* 0x00001fff5b007589 */ /* 0x000f2200000e0000 */
[----:B------:R-:W-:Y:S01]  /*1240*/  ISETP.NE.OR P0, PT, RZ, UR23, !P0 ;  /* 0x00000017ff007c0c */ /* 0x000fe2000c705670 */
[----:B------:R-:W-:Y:S01]  /*1250*/  NOP ;  /* 0x0000000000007918 */ /* 0x000fe20000000000 */
[----:B----4-:R-:W-:-:S13]  /*1260*/  ISETP.NE.AND P1, PT, R0, 0x3, PT ;  /* 0x000000030000780c */ /* 0x010fda0003f25270 */
[----:B------:R-:W-:Y:S05]  /*1270*/  @P1 BRA `(.L_x_15) ;  /* 0x0000000000341947 */ /* 0x000fea0003800000 */
[----:B--23--:R-:W-:Y:S01]  /*1280*/  UMOV UR4, 0x400 ;  /* 0x0000040000047882 */ /* 0x00cfe20000000000 */
[----:B------:R-:W-:Y:S01]  /*1290*/  UMOV UR6, 0x20 ;  /* 0x0000002000067882 */ /* 0x000fe20000000000 */
[----:B------:R-:W-:Y:S02]  /*12a0*/  ULEA UR4, UR46, UR4, 0x18 ;  /* 0x000000042e047291 */ /* 0x000fe4000f8ec0ff */
[----:B------:R-:W-:-:S04]  /*12b0*/  UIADD3 UR6, UPT, UPT, -UR6, 0x100000, URZ ;  /* 0x0010000006067890 */ /* 0x000fc8000fffe1ff */
[----:B------:R-:W-:Y:S02]  /*12c0*/  USHF.L.U32 UR7, UR6, 0xb, URZ ;  /* 0x0000000b06077899 */ /* 0x000fe400080006ff */
[----:B------:R-:W-:Y:S01]  /*12d0*/  USHF.L.U32 UR6, UR6, 0x1, URZ ;  /* 0x0000000106067899 */ /* 0x000fe200080006ff */
[----:B------:R-:W-:Y:S01]  /*12e0*/  ELECT P1, URZ, PT ;  /* 0x0000000000ff782f */ /* 0x000fe20003820000 */
[----:B------:R-:W2:Y:S10]  /*12f0*/  FENCE.VIEW.ASYNC.S ;  /* 0x00000000000073c6 */ /* 0x000eb40000000000 */
[----:B--2---:R4:W2:Y:S01]  /*1300*/  SYNCS.EXCH.64 URZ, [UR4+0x3d0], UR6 ;  /* 0x0003d00604ff75b2 */ /* 0x0048a20008000100 */
[----:B------:R4:W3:Y:S01]  /*1310*/  SYNCS.EXCH.64 URZ, [UR4+0x3e0], UR6 ;  /* 0x0003e00604ff75b2 */ /* 0x0008e20008000100 */
[----:B------:R4:W1:Y:S01]  /*1320*/  SYNCS.EXCH.64 URZ, [UR4+0x3d8], UR6 ;  /* 0x0003d80604ff75b2 */ /* 0x0008620008000100 */
[----:B------:R4:W1:Y:S02]  /*1330*/  SYNCS.EXCH.64 URZ, [UR4+0x3e8], UR6 ;  /* 0x0003e80604ff75b2 */ /* 0x0008640008000100 */
[----:B----4-:R-:W-:Y:S01]  /*1340*/  NOP ;  /* 0x0000000000007918 */ /* 0x010fe20000000000 */
.L_x_15:
[----:B------:R-:W-:Y:S01]  /*1350*/  VOTEU.ALL UP0, P0 ;  /* 0x0000000000ff7886 */ /* 0x000fe20000000000 */
[----:B--23--:R-:W-:Y:S01]  /*1360*/  UMOV UR4, 0x20 ;  /* 0x0000002000047882 */ /* 0x00cfe20000000000 */
[----:B------:R-:W2:Y:S01]  /*1370*/  LDCU UR7, c[0x0][0x36c] ;  /* 0x00006d80ff0777ac */ /* 0x000ea20008000800 */
[----:B------:R-:W-:Y:S01]  /*1380*/  NOP ;  /* 0x0000000000007918 */ /* 0x000fe20000000000 */
[----:B------:R-:W-:Y:S01]  /*1390*/  LOP3.LUT R0, R99, 0x1f, RZ, 0xc0, !PT ;  /* 0x0000001f63007812 */ /* 0x000fe200078ec0ff */
[----:B------:R-:W-:Y:S01]  /*13a0*/  @!UP0 UMOV UR6, 0x400 ;  /* 0x0000040000068882 */ /* 0x000fe20000000000 */
[----:B------:R-:W-:-:S04]  /*13b0*/  @!UP0 UIADD3 UR4, UPT, UPT, -UR4, 0x100000, URZ ;  /* 0x0010000004048890 */ /* 0x000fc8000fffe1ff */
[----:B------:R-:W-:Y:S02]  /*13c0*/  @!UP0 USHF.L.U32 UR5, UR4, 0xb, URZ ;  /* 0x0000000b04058899 */ /* 0x000fe400080006ff */
[----:B------:R-:W-:Y:S02]  /*13d0*/  @!UP0 USHF.L.U32 UR4, UR4, 0x1, URZ ;  /* 0x0000000104048899 */ /* 0x000fe400080006ff */
[----:B------:R-:W-:Y:S01]  /*13e0*/  @!UP0 ULEA UR6, UR46, UR6, 0x18 ;  /* 0x000000062e068291 */ /* 0x000fe2000f8ec0ff */
[----:B------:R-:W-:Y:S01]  /*13f0*/  VOTEU.ALL UP0, P0 ;  /* 0x0000000000ff7886 */ /* 0x000fe20000000000 */
[----:B------:R-:W-:Y:S02]  /*1400*/  UISETP.NE.AND UP5, UPT, UR23, URZ, UPT ;  /* 0x000000ff1700728c */ /* 0x000fe4000bfa5270 */
[----:B--2---:R-:W-:Y:S01]  /*1410*/  UISETP.EQ.U32.AND UP6, UPT, UR7, 0x1, UPT ;  /* 0x000000010700788c */ /* 0x004fe2000bfc2070 */
[----:B------:R-:W2:Y:S07]  /*1420*/  FENCE.VIEW.ASYNC.S ;  /* 0x00000000000073c6 */ /* 0x000eae0000000000 */
[----:B--2---:R2:W3:Y:S01]  /*1430*/  @!UP0 SYNCS.EXCH.64 URZ, [UR6+0x3f0], UR4 ;  /* 0x0003f00406ff85b2 */ /* 0x0044e20008000100 */
[----:B------:R-:W-:Y:S05]  /*1440*/  BRA.U !UP6, `(.L_x_16) ;  /* 0x000000010e087547 */ /* 0x000fea000b800000 */
[----:B-1-3--:R-:W-:Y:S01]  /*1450*/  UCGABAR_ARV ;  /* 0x00000000000079c7 */ /* 0x00afe20008000000 */
[----:B------:R-:W-:Y:S05]  /*1460*/  BRA `(.L_x_17) ;  /* 0x0000000000047947 */ /* 0x000fea0003800000 */
.L_x_16:
[----:B-1-3--:R-:W-:Y:S01]  /*1470*/  NOP ;  /* 0x0000000000007918 */ /* 0x00afe20000000000 */
.L_x_17:
[----:B------:R-:W1:Y:S01]  /*1480*/  S2UR UR24, SR_CTAID.X ;  /* 0x00000000001879c3 */ /* 0x000e620000002500 */
[----:B------:R-:W-:-:S05]  /*1490*/  CS2R.32 R3, SR_CgaSize ;  /* 0x0000000000037805 */ /* 0x000fca0000008a00 */
[----:B------:R-:W-:-:S05]  /*14a0*/  IMAD R3, R3, -0xa0, RZ ;  /* 0xffffff6003037824 */ /* 0x000fca00078e02ff */
[----:B--2---:R-:W-:-:S14]  /*14b0*/  R2UR UR5, R3 ;  /* 0x00000000030572ca */ /* 0x004fdc00000e0000 */
[----:B------:R-:W2:Y:S01]  /*14c0*/  LDCU UR5, c[0x0][UR5+0x2b0] ;  /* 0x00005600050577ac */ /* 0x000ea20008000800 */
[----:B------:R-:W-:-:S05]  /*14d0*/  CS2R.32 R3, SR_CgaSize ;  /* 0x0000000000037805 */ /* 0x000fca0000008a00 */
[----:B------:R-:W-:-:S05]  /*14e0*/  IMAD R3, R3, -0xa0, RZ ;  /* 0xffffff6003037824 */ /* 0x000fca00078e02ff */
[----:B------:R-:W-:-:S14]  /*14f0*/  R2UR UR4, R3 ;  /* 0x00000000030472ca */ /* 0x000fdc00000e0000 */
[----:B------:R-:W3:Y:S01]  /*1500*/  LDCU UR4, c[0x0][UR4+0x2b4] ;  /* 0x00005680040477ac */ /* 0x000ee20008000800 */
[----:B------:R-:W4:Y:S01]  /*1510*/  S2UR UR20, SR_CTAID.Y ;  /* 0x00000000001479c3 */ /* 0x000f220000002600 */
[----:B------:R-:W-:-:S05]  /*1520*/  CS2R.32 R3, SR_CgaSize ;  /* 0x0000000000037805 */ /* 0x000fca0000008a00 */
[----:B------:R-:W-:-:S05]  /*1530*/  IMAD R3, R3, -0xa0, RZ ;  /* 0xffffff6003037824 */ /* 0x000fca00078e02ff */
[----:B------:R-:W-:-:S14]  /*1540*/  R2UR UR62, R3 ;  /* 0x00000000033e72ca */ /* 0x000fdc00000e0000 */
[----:B------:R-:W3:Y:S01]  /*1550*/  LDCU UR62, c[0x0][UR62+0x2a0] ;  /* 0x000054003e3e77ac */ /* 0x000ee20008000800 */
[----:B------:R-:W-:-:S05]  /*1560*/  CS2R.32 R3, SR_CgaSize ;  /* 0x0000000000037805 */ /* 0x000fca0000008a00 */
[----:B------:R-:W-:-:S05]  /*1570*/  IMAD R3, R3, -0xa0, RZ ;  /* 0xffffff6003037824 */ /* 0x000fca00078e02ff */
[----:B------:R-:W-:-:S14]  /*1580*/  R2UR UR61, R3 ;  /* 0x00000000033d72ca */ /* 0x000fdc00000e0000 */
[----:B------:R-:W3:Y:S01]  /*1590*/  LDCU UR61, c[0x0][UR61+0x2a4] ;  /* 0x000054803d3d77ac */ /* 0x000ee20008000800 */
[----:B------:R-:W-:Y:S01]  /*15a0*/  UISETP.GT.U32.AND UP0, UPT, UR28, 0xffff, UPT ;  /* 0x0000ffff1c00788c */ /* 0x000fe2000bf04070 */
[----:B------:R-:W3:Y:S01]  /*15b0*/  LDCU UR25, c[0x0][0xb24] ;  /* 0x00016480ff1977ac */ /* 0x000ee20008000800 */
[----:B------:R-:W3:Y:S01]  /*15c0*/  LDCU UR42, c[0x0][0xb24] ;  /* 0x00016480ff2a77ac */ /* 0x000ee20008000800 */
[----:B-1----:R-:W-:Y:S01]  /*15d0*/  I2FP.F32.U32 R3, UR24 ;  /* 0x0000001800037c45 */ /* 0x002fe20008201000 */
[----:B------:R-:W1:Y:S04]  /*15e0*/  LDCU UR31, c[0x0][0xb30] ;  /* 0x00016600ff1f77ac */ /* 0x000e680008000800 */
[----:B--2---:R-:W-:Y:S01]  /*15f0*/  FMUL R3, R3, UR5 ;  /* 0x0000000503037c20 */ /* 0x004fe20008400000 */
[----:B------:R-:W-:Y:S01]  /*1600*/  USHF.L.U32 UR22, UR46, 0x8, URZ ;  /* 0x000000082e167899 */ /* 0x000fe200080006ff */
[----:B----4-:R-:W-:Y:S01]  /*1610*/  I2FP.F32.U32 R2, UR20 ;  /* 0x0000001400027c45 */ /* 0x010fe20008201000 */
[----:B------:R-:W-:Y:S01]  /*1620*/  UMOV UR11, 0x55 ;  /* 0x00000055000b7882 */ /* 0x000fe20000000000 */
[----:B------:R-:W-:-:S02]  /*1630*/  USHF.L.U32 UR45, UR24, 0x6, URZ ;  /* 0x00000006182d7899 */ /* 0x000fc400080006ff */
[----:B------:R-:W2:Y:S01]  /*1640*/  F2I.U32.TRUNC.NTZ R3, R3 ;  /* 0x0000000300037305 */ /* 0x000ea2000020f000 */
[----:B------:R-:W-:Y:S01]  /*1650*/  USEL UR21, UR28, 0xffff, !UP0 ;  /* 0x0000ffff1c157887 */ /* 0x000fe2000c000000 */
[----:B---3--:R-:W-:-:S06]  /*1660*/  FMUL R2, R2, UR4 ;  /* 0x0000000402027c20 */ /* 0x008fcc0008400000 */
[----:B------:R-:W3:Y:S01]  /*1670*/  F2I.U32.TRUNC.NTZ R2, R2 ;  /* 0x0000000200027305 */ /* 0x000ee2000020f000 */
[----:B--2---:R-:W-:Y:S02]  /*1680*/  R2UR UR4, R3 ;  /* 0x00000000030472ca */ /* 0x004fe400000e0000 */
[----:B------:R-:W-:Y:S02]  /*1690*/  PRMT R3, RZ, 0x7610, R3 ;  /* 0x00007610ff037816 */ /* 0x000fe40000000003 */
[----:B---3--:R-:W-:Y:S02]  /*16a0*/  R2UR UR6, R2 ;  /* 0x00000000020672ca */ /* 0x008fe400000e0000 */
[----:B------:R-:W-:-:S07]  /*16b0*/  PRMT R2, RZ, 0x7610, R2 ;  /* 0x00007610ff027816 */ /* 0x000fce0000000002 */
[----:B------:R-:W-:-:S04]  /*16c0*/  UIADD3 UR5, UPT, UPT, -UR4, URZ, URZ ;  /* 0x000000ff04057290 */ /* 0x000fc8000fffe1ff */
[----:B------:R-:W-:Y:S02]  /*16d0*/  UIMAD UR62, UR62, UR5, UR24 ;  /* 0x000000053e3e72a4 */ /* 0x000fe4000f8e0218 */
[----:B------:R-:W-:-:S04]  /*16e0*/  UIADD3 UR4, UPT, UPT, -UR6, URZ, URZ ;  /* 0x000000ff06047290 */ /* 0x000fc8000fffe1ff */
[----:B------:R-:W-:Y:S01]  /*16f0*/  UIMAD UR61, UR61, UR4, UR20 ;  /* 0x000000043d3d72a4 */ /* 0x000fe2000f8e0214 */
[----:B-1----:R-:W-:Y:S11]  /*1700*/  BRA.U UP5, `(.L_x_18) ;  /* 0x00000001055c7547 */ /* 0x002ff6000b800000 */
[----:B------:R-:W-:Y:S02]  /*1710*/  UISETP.GT.U32.AND UP0, UPT, UR62, 0x1, UPT ;  /* 0x000000013e00788c */ /* 0x000fe4000bf04070 */
[----:B------:R-:W-:Y:S02]  /*1720*/  ULOP3.LUT UR10, UR62, 0xfffffffe, URZ, 0xc0, !UPT ;  /* 0xfffffffe3e0a7892 */ /* 0x000fe4000f8ec0ff */
[----:B------:R-:W-:Y:S02]  /*1730*/  UISETP.NE.AND UP3, UPT, UR61, URZ, UP0 ;  /* 0x000000ff3d00728c */ /* 0x000fe40008765270 */
[----:B------:R-:W-:Y:S02]  /*1740*/  UISETP.NE.AND UP2, UPT, UR61, 0x1, UP0 ;  /* 0x000000013d00788c */ /* 0x000fe40008745270 */
[----:B------:R-:W-:Y:S02]  /*1750*/  UISETP.NE.AND UP1, UPT, UR61, 0x2, UP0 ;  /* 0x000000023d00788c */ /* 0x000fe40008725270 */
[----:B------:R-:W-:-:S02]  /*1760*/  UISETP.NE.AND UP0, UPT, UR61, 0x3, UP0 ;  /* 0x000000033d00788c */ /* 0x000fc40008705270 */
[----:B------:R-:W-:Y:S02]  /*1770*/  USEL UR6, URZ, 0x1, UP3 ;  /* 0x00000001ff067887 */ /* 0x000fe40009800000 */
[----:B------:R-:W-:Y:S02]  /*1780*/  USEL UR5, URZ, 0x4, UP2 ;  /* 0x00000004ff057887 */ /* 0x000fe40009000000 */
[----:B------:R-:W-:Y:S02]  /*1790*/  USEL UR4, URZ, 0x10, UP1 ;  /* 0x00000010ff047887 */ /* 0x000fe40008800000 */
[----:B------:R-:W-:Y:S02]  /*17a0*/  USEL UR9, URZ, 0x40, UP0 ;  /* 0x00000040ff097887 */ /* 0x000fe40008000000 */
[----:B------:R-:W-:Y:S02]  /*17b0*/  USEL UR8, URZ, 0x2, UP3 ;  /* 0x00000002ff087887 */ /* 0x000fe40009800000 */
[----:B------:R-:W-:-:S02]  /*17c0*/  UIADD3 UR4, UPT, UPT, UR4, UR5, UR6 ;  /* 0x0000000504047290 */ /* 0x000fc4000fffe006 */
[----:B------:R-:W-:Y:S02]  /*17d0*/  USEL UR6, URZ, 0x20, UP1 ;  /* 0x00000020ff067887 */ /* 0x000fe40008800000 */
[----:B------:R-:W-:Y:S02]  /*17e0*/  USEL UR7, URZ, 0x8, UP2 ;  /* 0x00000008ff077887 */ /* 0x000fe40009000000 */
[----:B------:R-:W-:Y:S02]  /*17f0*/  UIADD3 UR5, UPT, UPT, UR8, UR9, UR4 ;  /* 0x0000000908057290 */ /* 0x000fe4000fffe004 */
[----:B------:R-:W-:Y:S02]  /*1800*/  ULEA UR4, UR61, UR10, 0x1 ;  /* 0x0000000a3d047291 */ /* 0x000fe4000f8e08ff */
[----:B------:R-:W-:Y:S02]  /*1810*/  USEL UR8, URZ, 0x80, UP0 ;  /* 0x00000080ff087887 */ /* 0x000fe40008000000 */
[----:B------:R-:W-:-:S03]  /*1820*/  UIADD3 UR5, UPT, UPT, UR6, UR7, UR5 ;  /* 0x0000000706057290 */ /* 0x000fc6000fffe005 */
[----:B------:R-:W-:Y:S01]  /*1830*/  UMOV UR6, 0x3 ;  /* 0x0000000300067882 */ /* 0x000fe20000000000 */
[----:B------:R-:W-:Y:S02]  /*1840*/  UIADD3 UR5, UPT, UPT, UR5, UR8, URZ ;  /* 0x0000000805057290 */ /* 0x000fe4000fffe0ff */
[----:B------:R-:W-:-:S04]  /*1850*/  USHF.L.U32 UR4, UR6, UR4, URZ ;  /* 0x0000000406047299 */ /* 0x000fc800080006ff */
[----:B------:R-:W-:Y:S02]  /*1860*/  MOV R3, UR5 ;  /* 0x0000000500037c02 */ /* 0x000fe40008000f00 */
[----:B------:R-:W-:-:S07]  /*1870*/  MOV R2, UR4 ;  /* 0x0000000400027c02 */ /* 0x000fce0008000f00 */
.L_x_18:
[----:B------:R-:W1:Y:S01]  /*1880*/  S2UR UR36, SR_CTAID.Z ;  /* 0x00000000002479c3 */ /* 0x000e620000002700 */
[----:B------:R-:W-:Y:S02]  /*1890*/  UISETP.GE.AND UP0, UPT, UR25, 0x1, UPT ;  /* 0x000000011900788c */ /* 0x000fe4000bf06270 */
[----:B------:R-:W-:Y:S02]  /*18a0*/  ULOP3.LUT UR21, UR21, 0xffff, URZ, 0xc0, !UPT ;  /* 0x0000ffff15157892 */ /* 0x000fe4000f8ec0ff */
[----:B------:R-:W-:Y:S02]  /*18b0*/  UISETP.NE.AND UP3, UPT, UR23, 0x2, UPT ;  /* 0x000000021700788c */ /* 0x000fe4000bf65270 */
[----:B------:R-:W-:Y:S02]  /*18c0*/  ULOP3.LUT UR22, UR22, 0x600, URZ, 0xc0, !UPT ;  /* 0x0000060016167892 */ /* 0x000fe4000f8ec0ff */
[----:B------:R-:W-:Y:S02]  /*18d0*/  ULOP3.LUT UR45, UR45, 0x40, URZ, 0xc0, !UPT ;  /* 0x000000402d2d7892 */ /* 0x000fe4000f8ec0ff */
[----:B------:R-:W-:Y:S01]  /*18e0*/  USHF.L.U32 UR21, UR11, UR21, URZ ;  /* 0x000000150b157299 */ /* 0x000fe200080006ff */
[----:B------:R-:W-:Y:S11]  /*18f0*/  BRA.U !UP0, `(.L_x_19) ;  /* 0x0000000108d47547 */ /* 0x000ff6000b800000 */
[----:B------:R-:W2:Y:S01]  /*1900*/  LDCU.128 UR12, c[0x0][0xb10] ;  /* 0x00016200ff0c77ac */ /* 0x000ea20008000c00 */
[----:B------:R-:W3:Y:S01]  /*1910*/  LDCU UR6, c[0x0][0x370] ;  /* 0x00006e00ff0677ac */ /* 0x000ee20008000800 */
[----:B------:R-:W4:Y:S01]  /*1920*/  LDCU UR5, c[0x0][0x374] ;  /* 0x00006e80ff0577ac */ /* 0x000f220008000800 */
[----:B------:R-:W1:Y:S01]  /*1930*/  LDCU UR30, c[0x0][0xb0c] ;  /* 0x00016180ff1e77ac */ /* 0x000e620008000800 */
[----:B------:R-:W1:Y:S01]  /*1940*/  LDCU UR7, c[0x0][0xb20] ;  /* 0x00016400ff0777ac */ /* 0x000e620008000800 */
[----:B------:R-:W1:Y:S01]  /*1950*/  LDCU.64 UR8, c[0x0][0xb28] ;  /* 0x00016500ff0877ac */ /* 0x000e620008000a00 */
[----:B--2---:R-:W-:Y:S02]  /*1960*/  UISETP.NE.AND UP0, UPT, UR14, 0x1, UPT ;  /* 0x000000010e00788c */ /* 0x004fe4000bf05270 */
[----:B----4-:R-:W-:Y:S02]  /*1970*/  UIMAD.WIDE.U32 UR10, UR5, UR15, URZ ;  /* 0x0000000f050a72a5 */ /* 0x010fe4000f8e00ff */
[----:B---3--:R-:W-:-:S02]  /*1980*/  UIMAD.WIDE.U32 UR18, UR6, UR12, URZ ;  /* 0x0000000c061272a5 */ /* 0x008fc4000f8e00ff */
[----:B-1----:R-:W-:Y:S02]  /*1990*/  UISETP.NE.AND UP1, UPT, UR30, 0x1, UPT ;  /* 0x000000011e00788c */ /* 0x002fe4000bf25270 */
[----:B------:R-:W-:Y:S01]  /*19a0*/  UISETP.NE.AND UP2, UPT, UR25, 0x1, UPT ;  /* 0x000000011900788c */ /* 0x000fe2000bf45270 */
[----:B------:R-:W-:Y:S02]  /*19b0*/  UMOV UR10, UR11 ;  /* 0x0000000b000a7c82 */ /* 0x000fe40008000000 */
[----:B------:R-:W-:Y:S01]  /*19c0*/  UMOV UR18, UR19 ;  /* 0x0000001300127c82 */ /* 0x000fe20008000000 */
[----:B------:R-:W-:Y:S02]  /*19d0*/  @UP0 USHF.R.U32.HI UR5, URZ, UR7, UR10 ;  /* 0x00000007ff050299 */ /* 0x000fe4000801160a */
[----:B------:R-:W-:Y:S02]  /*19e0*/  UIMAD.WIDE.U32 UR26, UR20, UR15, URZ ;  /* 0x0000000f141a72a5 */ /* 0x000fe4000f8e00ff */
[----:B------:R-:W-:-:S02]  /*19f0*/  UIMAD.WIDE.U32 UR10, UR5, UR8, URZ ;  /* 0x00000008050a72a5 */ /* 0x000fc4000f8e00ff */
[----:B------:R-:W-:Y:S02]  /*1a00*/  @UP1 USHF.R.U32.HI UR6, URZ, UR13, UR18 ;  /* 0x0000000dff061299 */ /* 0x000fe40008011612 */
[----:B------:R-:W-:Y:S02]  /*1a10*/  UIMAD.WIDE.U32 UR16, UR24, UR12, URZ ;  /* 0x0000000c181072a5 */ /* 0x000fe4000f8e00ff */
[----:B------:R-:W-:Y:S01]  /*1a20*/  UIMAD.WIDE.U32 UR18, UR6, UR8, URZ ;  /* 0x00000008061272a5 */ /* 0x000fe2000f8e00ff */
[----:B------:R-:W-:Y:S01]  /*1a30*/  UMOV UR4, UR27 ;  /* 0x0000001b00047c82 */ /* 0x000fe20008000000 */
[----:B------:R-:W-:Y:S01]  /*1a40*/  UMOV UR10, UR11 ;  /* 0x0000000b000a7c82 */ /* 0x000fe20008000000 */
[----:B------:R-:W-:Y:S02]  /*1a50*/  USHF.R.U32.HI UR4, URZ, UR7, UR4 ;  /* 0x00000007ff047299 */ /* 0x000fe40008011604 */
[----:B------:R-:W-:Y:S02]  /*1a60*/  @UP2 USHF.R.U32.HI UR5, URZ, UR9, UR10 ;  /* 0x00000009ff052299 */ /* 0x000fe4000801160a */
[----:B------:R-:W-:Y:S01]  /*1a70*/  UMOV UR7, UR19 ;  /* 0x0000001300077c82 */ /* 0x000fe20008000000 */
[----:B------:R-:W-:Y:S01]  /*1a80*/  UMOV UR16, UR17 ;  /* 0x0000001100107c82 */ /* 0x000fe20008000000 */
[----:B------:R-:W-:-:S02]  /*1a90*/  @UP2 USHF.R.U32.HI UR6, URZ, UR9, UR7 ;  /* 0x00000009ff062299 */ /* 0x000fc40008011607 */
[----:B------:R-:W-:Y:S02]  /*1aa0*/  USHF.R.U32.HI UR13, URZ, UR13, UR16 ;  /* 0x0000000dff0d7299 */ /* 0x000fe40008011610 */
[----:B------:R-:W-:Y:S02]  /*1ab0*/  USEL UR4, UR20, UR4, !UP0 ;  /* 0x0000000414047287 */ /* 0x000fe4000c000000 */
[----:B------:R-:W-:Y:S02]  /*1ac0*/  UIMAD UR7, UR5, UR25, URZ ;  /* 0x00000019050772a4 */ /* 0x000fe4000f8e02ff */
[----:B------:R-:W-:Y:S02]  /*1ad0*/  USEL UR5, UR24, UR13, !UP1 ;  /* 0x0000000d18057287 */ /* 0x000fe4000c800000 */
[----:B------:R-:W-:Y:S02]  /*1ae0*/  UIMAD UR12, UR6, UR25, URZ ;  /* 0x00000019060c72a4 */ /* 0x000fe4000f8e02ff */
[----:B------:R-:W-:-:S02]  /*1af0*/  UISETP.GE.AND UP0, UPT, UR4, UR7, UPT ;  /* 0x000000070400728c */ /* 0x000fc4000bf06270 */
[----:B------:R-:W-:Y:S02]  /*1b00*/  UIMAD.WIDE.U32 UR10, UR4, UR8, URZ ;  /* 0x00000008040a72a5 */ /* 0x000fe4000f8e00ff */
[----:B------:R-:W-:Y:S02]  /*1b10*/  UISETP.GE.OR UP0, UPT, UR5, UR12, UP0 ;  /* 0x0000000c0500728c */ /* 0x000fe40008706670 */
[----:B------:R-:W-:Y:S02]  /*1b20*/  UIMAD.WIDE.U32 UR12, UR5, UR8, URZ ;  /* 0x00000008050c72a5 */ /* 0x000fe4000f8e00ff */
[----:B------:R-:W-:Y:S01]  /*1b30*/  UIADD3 UR10, UPT, UPT, -UR4, URZ, URZ ;  /* 0x000000ff040a7290 */ /* 0x000fe2000fffe1ff */
[----:B------:R-:W-:Y:S01]  /*1b40*/  UMOV UR8, UR11 ;  /* 0x0000000b00087c82 */ /* 0x000fe20008000000 */
[----:B------:R-:W-:Y:S02]  /*1b50*/  UIADD3 UR11, UPT, UPT, -UR5, URZ, URZ ;  /* 0x000000ff050b7290 */ /* 0x000fe4000fffe1ff */
[----:B------:R-:W-:-:S03]  /*1b60*/  USHF.R.U32.HI UR8, URZ, UR9, UR8 ;  /* 0x00000009ff087299 */ /* 0x000fc60008011608 */
[----:B------:R-:W-:Y:S01]  /*1b70*/  @!UP0 UMOV UR7, UR13 ;  /* 0x0000000d00078c82 */ /* 0x000fe20008000000 */
[----:B------:R-:W-:Y:S02]  /*1b80*/  UIMAD UR20, UR14, UR10, UR20 ;  /* 0x0000000a0e1472a4 */ /* 0x000fe4000f8e0214 */
[----:B------:R-:W-:Y:S02]  /*1b90*/  USEL UR8, UR4, UR8, !UP2 ;  /* 0x0000000804087287 */ /* 0x000fe4000d000000 */
[----:B------:R-:W-:Y:S02]  /*1ba0*/  @!UP0 USHF.R.U32.HI UR7, URZ, UR9, UR7 ;  /* 0x00000009ff078299 */ /* 0x000fe40008011607 */
[----:B------:R-:W-:Y:S02]  /*1bb0*/  UIADD3 UR9, UPT, UPT, -UR8, URZ, URZ ;  /* 0x000000ff08097290 */ /* 0x000fe4000fffe1ff */
[----:B------:R-:W-:Y:S02]  /*1bc0*/  @!UP0 USEL UR7, UR5, UR7, !UP2 ;  /* 0x0000000705078287 */ /* 0x000fe4000d000000 */
[----:B------:R-:W-:-:S02]  /*1bd0*/  UIMAD UR9, UR25, UR9, UR4 ;  /* 0x00000009190972a4 */ /* 0x000fc4000f8e0204 */
[----:B------:R-:W-:Y:S02]  /*1be0*/  @!UP0 UIADD3 UR8, UPT, UPT, UR8, -UR7, URZ ;  /* 0x8000000708088290 */ /* 0x000fe4000fffe0ff */
[----:B------:R-:W-:Y:S02]  /*1bf0*/  @!UP0 UIMAD UR6, UR9, UR6, UR7 ;  /* 0x00000006090682a4 */ /* 0x000fe4000f8e0207 */
[----:B------:R-:W-:Y:S02]  /*1c00*/  @!UP0 UIMAD UR4, UR8, UR25, UR5 ;  /* 0x00000019080482a4 */ /* 0x000fe4000f8e0205 */
[----:B------:R-:W-:Y:S02]  /*1c10*/  UIMAD UR24, UR30, UR11, UR24 ;  /* 0x0000000b1e1872a4 */ /* 0x000fe4000f8e0218 */
[----:B------:R-:W-:Y:S01]  /*1c20*/  UIMAD UR20, UR4, UR14, UR20 ;  /* 0x0000000e041472a4 */ /* 0x000fe2000f8e0214 */
[----:B------:R-:W-:Y:S02]  /*1c30*/  @!UP0 UMOV UR5, UR6 ;  /* 0x0000000600058c82 */ /* 0x000fe40008000000 */
[----:B------:R-:W-:-:S12]  /*1c40*/  UIMAD UR24, UR5, UR30, UR24 ;  /* 0x0000001e051872a4 */ /* 0x000fd8000f8e0218 */
.L_x_19:
[----:B------:R-:W-:-:S09]  /*1c50*/  UISETP.NE.AND UP0, UPT, UR31, 0x1, UPT ;  /* 0x000000011f00788c */ /* 0x000fd2000bf05270 */
[----:B------:R-:W-:Y:S05]  /*1c60*/  BRA.U UP0, `(.L_x_20) ;  /* 0x0000000100447547 */ /* 0x000fea000b800000 */
[----:B------:R-:W2:Y:S01]  /*1c70*/  LDCU.128 UR8, c[0x0][0xb10] ;  /* 0x00016200ff0877ac */ /* 0x000ea20008000c00 */
[----:B------:R-:W3:Y:S01]  /*1c80*/  LDCU UR12, c[0x0][0xb0c] ;  /* 0x00016180ff0c77ac */ /* 0x000ee20008000800 */
[----:B------:R-:W4:Y:S01]  /*1c90*/  LDCU UR13, c[0x0][0xb20] ;  /* 0x00016400ff0d77ac */ /* 0x000f220008000800 */
[----:B--2---:R-:W-:Y:S02]  /*1ca0*/  UIMAD.WIDE.U32 UR6, UR24, UR8, URZ ;  /* 0x00000008180672a5 */ /* 0x004fe4000f8e00ff */
[----:B------:R-:W-:Y:S02]  /*1cb0*/  UIMAD.WIDE.U32 UR4, UR20, UR11, URZ ;  /* 0x0000000b140472a5 */ /* 0x000fe4000f8e00ff */
[----:B---3--:R-:W-:Y:S02]  /*1cc0*/  UISETP.NE.AND UP1, UPT, UR12, 0x1, UPT ;  /* 0x000000010c00788c */ /* 0x008fe4000bf25270 */
[----:B------:R-:W-:Y:S01]  /*1cd0*/  UISETP.NE.AND UP0, UPT, UR10, 0x1, UPT ;  /* 0x000000010a00788c */ /* 0x000fe2000bf05270 */
[----:B------:R-:W-:-:S02]  /*1ce0*/  UMOV UR6, UR7 ;  /* 0x0000000700067c82 */ /* 0x000fc40008000000 */
[----:B------:R-:W-:Y:S01]  /*1cf0*/  UMOV UR4, UR5 ;  /* 0x0000000500047c82 */ /* 0x000fe20008000000 */
[----:B------:R-:W-:Y:S02]  /*1d00*/  USHF.R.U32.HI UR6, URZ, UR9, UR6 ;  /* 0x00000009ff067299 */ /* 0x000fe40008011606 */
[----:B----4-:R-:W-:Y:S02]  /*1d10*/  USHF.R.U32.HI UR4, URZ, UR13, UR4 ;  /* 0x0000000dff047299 */ /* 0x010fe40008011604 */
[----:B------:R-:W-:Y:S02]  /*1d20*/  USEL UR5, UR24, UR6, !UP1 ;  /* 0x0000000618057287 */ /* 0x000fe4000c800000 */
[----:B------:R-:W-:-:S04]  /*1d30*/  USEL UR4, UR20, UR4, !UP0 ;  /* 0x0000000414047287 */ /* 0x000fc8000c000000 */
[----:B------:R-:W-:Y:S02]  /*1d40*/  UIADD3 UR6, UPT, UPT, UR5, -UR4, URZ ;  /* 0x8000000405067290 */ /* 0x000fe4000fffe0ff */
[----:B------:R-:W-:Y:S02]  /*1d50*/  UIADD3 UR4, UPT, UPT, -UR5, UR4, URZ ;  /* 0x0000000405047290 */ /* 0x000fe4000fffe1ff */
[----:B------:R-:W-:Y:S02]  /*1d60*/  UIMAD UR20, UR6, UR10, UR20 ;  /* 0x0000000a061472a4 */ /* 0x000fe4000f8e0214 */
[----:B------:R-:W-:-:S12]  /*1d70*/  UIMAD UR24, UR4, UR12, UR24 ;  /* 0x0000000c041872a4 */ /* 0x000fd8000f8e0218 */
.L_x_20:
[----:B------:R-:W-:Y:S05]  /*1d80*/  BRA.U !UP6, `(.L_x_21) ;  /* 0x000000010e0c7547 */ /* 0x000fea000b800000 */
[----:B------:R-:W-:Y:S01]  /*1d90*/  UCGABAR_WAIT ;  /* 0x0000000000007dc7 */ /* 0x000fe20008000000 */
[----:B------:R-:W-:Y:S01]  /*1da0*/  CCTL.IVALL ;  /* 0x00000000ff00798f */ /* 0x000fe20002000000 */
[----:B------:R-:W-:Y:S05]  /*1db0*/  BRA `(.L_x_22) ;  /* 0x0000000000047947 */ /* 0x000fea0003800000 */
.L_x_21:
[----:B------:R-:W-:Y:S06]  /*1dc0*/  BAR.SYNC.DEFER_BLOCKING 0x0 ;  /* 0x0000000000007b1d */ /* 0x000fec0000010000 */
.L_x_22:
[----:B------:R-:W-:Y:S05]  /*1dd0*/  BRA.U UP3, `(.L_x_23) ;  /* 0x0000002d03987547 */ /* 0x000fea000b800000 */
[----:B------:R-:W2:Y:S01]  /*1de0*/  LDCU UR6, c[0x0][0x38c] ;  /* 0x00007180ff0677ac */ /* 0x000ea20008000800 */
[----:B------:R-:W-:Y:S01]  /*1df0*/  PLOP3.LUT P1, PT, PT, PT, UP4, 0x80, 0x8 ;  /* 0x000000000008781c */ /* 0x000fe20003f2f048 */
[----:B------:R-:W-:Y:S01]  /*1e00*/  IMAD.MOV.U32 R12, RZ, RZ, 0x1 ;  /* 0x00000001ff0c7424 */ /* 0x000fe200078e00ff */
[----:B------:R-:W-:Y:S02]  /*1e10*/  ISETP.NE.AND P2, PT, R0, RZ, P3 ;  /* 0x000000ff0000720c */ /* 0x000fe40001f45270 */
[----:B------:R-:W-:Y:S02]  /*1e20*/  CS2R R10, SRZ ;  /* 0x00000000000a7805 */ /* 0x000fe4000001ff00 */
[----:B------:R-:W-:Y:S01]  /*1e30*/  PLOP3.LUT P1, PT, P1, PT, PT, 0x8, 0x80 ;  /* 0x000000000080781c */ /* 0x000fe20000f2e170 */
[----:B------:R-:W-:Y:S01]  /*1e40*/  IMAD.MOV.U32 R9, RZ, RZ, RZ ;  /* 0x000000ffff097224 */ /* 0x000fe200078e00ff */
[----:B------:R-:W3:Y:S01]  /*1e50*/  LDCU UR38, c[0x0][0x370] ;  /* 0x00006e00ff2677ac */ /* 0x000ee20008000800 */
[----:B------:R-:W-:Y:S01]  /*1e60*/  IMAD.MOV.U32 R8, RZ, RZ, 0x1 ;  /* 0x00000001ff087424 */ /* 0x000fe200078e00ff */
[----:B------:R-:W4:Y:S01]  /*1e70*/  LDCU.64 UR26, c[0x0][0x348] ;  /* 0x00006900ff1a77ac */ /* 0x000f220008000a00 */
[----:B------:R-:W-:Y:S01]  /*1e80*/  ULEA.HI UR43, UR22, UR45, URZ, 0x1b ;  /* 0x0000002d162b7291 */ /* 0x000fe2000f8fd8ff */
[----:B------:R-:W1:Y:S01]  /*1e90*/  LDCU UR37, c[0x0][0x374] ;  /* 0x00006e80ff2577ac */ /* 0x000e620008000800 */
[----:B--2---:R-:W-:-:S02]  /*1ea0*/  UIADD3 UR5, UPT, UPT, UR6, 0x1f, URZ ;  /* 0x0000001f06057890 */ /* 0x004fc4000fffe0ff */
[----:B------:R-:W-:Y:S02]  /*1eb0*/  UIADD3 UR47, UPT, UPT, UR6, 0x3e, URZ ;  /* 0x0000003e062f7890 */ /* 0x000fe4000fffe0ff */
[----:B------:R-:W-:Y:S01]  /*1ec0*/  USHF.R.S32.HI UR4, URZ, 0x1f, UR5 ;  /* 0x0000001fff047899 */ /* 0x000fe20008011405 */
[----:B------:R-:W-:-:S03]  /*1ed0*/  UMOV UR7, URZ ;  /* 0x000000ff00077c82 */ /* 0x000fc60008000000 */
[----:B------:R-:W-:Y:S02]  /*1ee0*/  ULEA.HI UR4, UR4, UR5, URZ, 0x5 ;  /* 0x0000000504047291 */ /* 0x000fe4000f8f28ff */
[----:B------:R-:W-:Y:S02]  /*1ef0*/  UIADD3 UR5, UPT, UPT, UR6, -0x1, URZ ;  /* 0xffffffff06057890 */ /* 0x000fe4000fffe0ff */
[----:B------:R-:W-:Y:S02]  /*1f00*/  USHF.R.S32.HI UR40, URZ, 0x5, UR4 ;  /* 0x00000005ff287899 */ /* 0x000fe40008011404 */
[----:B------:R-:W-:Y:S02]  /*1f10*/  UISETP.GE.U32.AND UP1, UPT, UR5, -0x3f, UPT ;  /* 0xffffffc10500788c */ /* 0x000fe4000bf26070 */
[----:B------:R-:W-:-:S04]  /*1f20*/  UISETP.LT.U32.AND UP0, UPT, UR40, 0x34, UPT ;  /* 0x000000342800788c */ /* 0x000fc8000bf01070 */
[----:B------:R-:W-:Y:S02]  /*1f30*/  USEL UR39, UR40, 0x34, UP0 ;  /* 0x0000003428277887 */ /* 0x000fe40008000000 */
[----:B------:R-:W-:Y:S02]  /*1f40*/  UISETP.NE.AND UP0, UPT, UR23, URZ, UPT ;  /* 0x000000ff1700728c */ /* 0x000fe4000bf05270 */
[----:B------:R-:W-:Y:S02]  /*1f50*/  UIADD3 UR4, UPT, UPT, UR39, -0x1, URZ ;  /* 0xffffffff27047890 */ /* 0x000fe4000fffe0ff */
[----:B------:R-:W-:Y:S02]  /*1f60*/  @UP1 UIADD3 UR4, UPT, UPT, UR39, URZ, URZ ;  /* 0x000000ff27041290 */ /* 0x000fe4000fffe0ff */
[----:B------:R-:W-:Y:S02]  /*1f70*/  USEL UR23, UR41, 0x2, UP0 ;  /* 0x0000000229177887 */ /* 0x000fe40008000000 */
[----:B------:R-:W-:-:S02]  /*1f80*/  UIADD3 UR44, UPT, UPT, UR40, -UR39, URZ ;  /* 0x80000027282c7290 */ /* 0x000fc4000fffe0ff */
[----:B------:R-:W-:Y:S02]  /*1f90*/  UIADD3 UR25, UPT, UPT, UR4, 0x1, URZ ;  /* 0x0000000104197890 */ /* 0x000fe4000fffe0ff */
[----:B-1-34-:R-:W-:-:S12]  /*1fa0*/  UIADD3 UR41, UPT, UPT, -UR4, URZ, URZ ;  /* 0x000000ff04297290 */ /* 0x01afd8000fffe1ff */
.L_x_43:
[----:B------:R-:W-:Y:S01]  /*1fb0*/  UISETP.NE.AND UP0, UPT, UR46, URZ, UPT ;  /* 0x000000ff2e00728c */ /* 0x000fe2000bf05270 */
[----:B-1----:R-:W1:Y:S08]  /*1fc0*/  S2UR UR46, SR_CgaCtaId ;  /* 0x00000000002e79c3 */ /* 0x002e700000008800 */
[----:B------:R-:W-:Y:S05]  /*1fd0*/  BRA.U UP0, `(.L_x_24) ;  /* 0x0000000100347547 */ /* 0x000fea000b800000 */
[----:B------:R-:W2:Y:S01]  /*1fe0*/  S2R R0, SR_CgaCtaId ;  /* 0x0000000000007919 */ /* 0x000ea20000008800 */
[----:B------:R-:W-:Y:S02]  /*1ff0*/  MOV R3, 0x400 ;  /* 0x0000040000037802 */ /* 0x000fe40000000f00 */
[----:B------:R-:W-:Y:S02]  /*2000*/  SHF.L.U32 R2, R8, 0x1f, RZ ;  /* 0x0000001f08027819 */ /* 0x000fe400000006ff */
[----:B--2---:R-:W-:-:S05]  /*2010*/  LEA R0, R0, R3, 0x18 ;  /* 0x0000000300007211 */ /* 0x004fca00078ec0ff */
[----:B------:R-:W-:-:S04]  /*2020*/  IMAD R3, R9, 0x8, R0 ;  /* 0x0000000809037824 */ /* 0x000fc800078e0200 */
[----:B------:R-:W2:Y:S02]  /*2030*/  SYNCS.PHASECHK.TRANS64.TRYWAIT P0, [R3+URZ+0x3e0], R2 ;  /* 0x0003e002030075a7 */ /* 0x000ea400080011ff */
[----:B--2---:R-:W-:Y:S05]  /*2040*/  @!P0 BRA `(.L_x_25) ;  /* 0x0000007c00b08947 */ /* 0x004fea0003800000 */
.L_x_172:
[----:B------:R-:W-:Y:S01]  /*2050*/  VIADD R9, R9, 0x1 ;  /* 0x0000000109097836 */ /* 0x000fe20000000000 */
[----:B------:R2:W-:Y:S04]  /*2060*/  SYNCS.ARRIVE.TRANS64.A1T0 RZ, [R3+URZ+0x3d0], RZ ;  /* 0x0003d0ff03ff79a7 */ /* 0x0005e800081000ff */
[----:B------:R-:W-:-:S04]  /*2070*/  ISETP.NE.AND P0, PT, R9, 0x2, PT ;  /* 0x000000020900780c */ /* 0x000fc80003f05270 */
[----:B------:R-:W-:Y:S02]  /*2080*/  SEL R9, R9, RZ, P0 ;  /* 0x000000ff09097207 */ /* 0x000fe40000000000 */
[----:B--2---:R-:W-:-:S04]  /*2090*/  SEL R3, RZ, 0x1, P0 ;  /* 0x00000001ff037807 */ /* 0x004fc80000000000 */
[----:B------:R-:W-:-:S07]  /*20a0*/  LOP3.LUT R8, R8, R3, RZ, 0x3c, !PT ;  /* 0x0000000308087212 */ /* 0x000fce00078e3cff */
.L_x_24:
[----:B------:R-:W-:Y:S01]  /*20b0*/  UMOV UR6, 0x400 ;  /* 0x0000040000067882 */ /* 0x000fe20000000000 */
[----:B------:R-:W-:Y:S01]  /*20c0*/  SHF.L.U32 R0, R12, 0x1f, RZ ;  /* 0x0000001f0c007819 */ /* 0x000fe200000006ff */
[----:B-1----:R-:W-:Y:S02]  /*20d0*/  ULEA UR6, UR46, UR6, 0x18 ;  /* 0x000000062e067291 */ /* 0x002fe4000f8ec0ff */
[----:B------:R-:W-:Y:S02]  /*20e0*/  UISETP.GE.U32.AND UP0, UPT, UR47, 0x3f, UPT ;  /* 0x0000003f2f00788c */ /* 0x000fe4000bf06070 */
[----:B------:R-:W-:Y:S02]  /*20f0*/  ULEA UR4, UR7, UR6, 0x3 ;  /* 0x0000000607047291 */ /* 0x000fe4000f8e18ff */
[----:B------:R-:W-:Y:S01]  /*2100*/  ULEA UR11, UR20, UR45, 0x7 ;  /* 0x0000002d140b7291 */ /* 0x000fe2000f8e38ff */
[----:B------:R-:W-:-:S06]  /*2110*/  UMOV UR13, URZ ;  /* 0x000000ff000d7c82 */ /* 0x000fcc0008000000 */
[----:B------:R1:W2:Y:S01]  /*2120*/  SYNCS.PHASECHK.TRANS64.TRYWAIT P0, [UR4+0x1a0], R0 ;  /* 0x0001a000ff0075a7 */ /* 0x0002a20008001104 */
[----:B------:R-:W-:-:S04]  /*2130*/  ULEA.HI UR4, UR24, UR24, URZ, 0x1 ;  /* 0x0000001818047291 */ /* 0x000fc8000f8f08ff */
[----:B------:R-:W-:-:S04]  /*2140*/  USHF.L.U32 UR4, UR4, 0x6, URZ ;  /* 0x0000000604047899 */ /* 0x000fc800080006ff */
[----:B------:R-:W-:-:S04]  /*2150*/  ULOP3.LUT UR35, UR4, 0xffffff80, URZ, 0xc0, !UPT ;  /* 0xffffff8004237892 */ /* 0x000fc8000f8ec0ff */
[----:B------:R-:W-:Y:S01]  /*2160*/  UIADD3 UR35, UPT, UPT, UR43, UR35, URZ ;  /* 0x000000232b237290 */ /* 0x000fe2000fffe0ff */
[----:B------:R-:W-:Y:S11]  /*2170*/  BRA.U !UP0, `(.L_x_26) ;  /* 0x0000000108c47547 */ /* 0x000ff6000b800000 */
[----:B------:R-:W-:Y:S01]  /*2180*/  UMOV UR16, UR41 ;  /* 0x0000002900107c82 */ /* 0x000fe20008000000 */
[----:B------:R-:W-:Y:S01]  /*2190*/  UMOV UR4, UR7 ;  /* 0x0000000700047c82 */ /* 0x000fe20008000000 */
[----:B------:R-:W-:-:S05]  /*21a0*/  UMOV UR34, URZ ;  /* 0x000000ff00227c82 */ /* 0x000fca0008000000 */
.L_x_32:
[----:B------:R-:W-:Y:S01]  /*21b0*/  ULEA UR33, UR4, UR6, 0x3 ;  /* 0x0000000604217291 */ /* 0x000fe2000f8e18ff */
[----:B------:R-:W-:Y:S01]  /*21c0*/  @P3 MOV R2, 0x2000 ;  /* 0x0000200000023802 */ /* 0x000fe20000000f00 */
[----:B--234-:R-:W-:Y:S10]  /*21d0*/  @P0 BRA `(.L_x_27) ;  /* 0x00000000000c0947 */ /* 0x01cff40003800000 */
[----:B------:R-:W-:-:S04]  /*21e0*/  SHF.L.U32 R3, R12, 0x1f, RZ ;  /* 0x0000001f0c037819 */ /* 0x000fc800000006ff */
[----:B------:R-:W2:Y:S02]  /*21f0*/  SYNCS.PHASECHK.TRANS64.TRYWAIT P0, [UR33+0x1a0], R3 ;  /* 0x0001a003ff0075a7 */ /* 0x000ea40008001121 */
[----:B--2---:R-:W-:Y:S05]  /*2200*/  @!P0 BRA `(.L_x_28) ;  /* 0x0000007c00548947 */ /* 0x004fea0003800000 */
.L_x_27:
[----:B------:R2:W-:Y:S01]  /*2210*/  @P3 SYNCS.ARRIVE.TRANS64 RZ, [UR33], R2 ;  /* 0x00000002ffff39a7 */ /* 0x0005e20008000021 */
[----:B------:R-:W-:Y:S02]  /*2220*/  ULOP3.LUT UR5, UR23, 0x2, URZ, 0xfc, !UPT ;  /* 0x0000000217057892 */ /* 0x000fe4000f8efcff */
[----:B------:R-:W-:Y:S02]  /*2230*/  UIADD3 UR16, UPT, UPT, UR16, 0x1, URZ ;  /* 0x0000000110107890 */ /* 0x000fe4000fffe0ff */
[----:B------:R-:W-:Y:S02]  /*2240*/  UISETP.NE.AND UP0, UPT, UR5, 0x2, UPT ;  /* 0x000000020500788c */ /* 0x000fe4000bf05270 */
[----:B------:R-:W-:-:S07]  /*2250*/  UISETP.NE.AND UP2, UPT, UR16, 0x1, UPT ;  /* 0x000000011000788c */ /* 0x000fce000bf45270 */
[----:B------:R-:W-:Y:S05]  /*2260*/  BRA.U UP0, `(.L_x_29) ;  /* 0x0000000100047547 */ /* 0x000fea000b800000 */
[----:B------:R-:W-:Y:S05]  /*2270*/  BPT.TRAP 0x1 ;  /* 0x000000040000795c */ /* 0x000fea0000300000 */
.L_x_29:
[----:B------:R-:W-:Y:S04]  /*2280*/  BSSY.RECONVERGENT B0, `(.L_x_30) ;  /* 0x0000003000007945 */ /* 0x000fe80003800200 */
[----:B------:R-:W-:Y:S05]  /*2290*/  @!P2 BRA `(.L_x_31) ;  /* 0x000000000004a947 */ /* 0x000fea0003800000 */
[----:B------:R-:W-:Y:S05]  /*22a0*/  BPT.TRAP 0x1 ;  /* 0x000000040000795c */ /* 0x000fea0000300000 */
.L_x_31:
[----:B------:R-:W-:Y:S05]  /*22b0*/  BSYNC.RECONVERGENT B0 ;  /* 0x0000000000007941 */ /* 0x000fea0003800200 */
.L_x_30:
[----:B------:R-:W-:Y:S02]  /*22c0*/  UIADD3 UR5, UPT, UPT, UR4, 0x1, URZ ;  /* 0x0000000104057890 */ /* 0x000fe4000fffe0ff */
[----:B------:R-:W-:Y:S02]  /*22d0*/  UIADD3 UR14, UP1, UPT, UR26, 0x80, URZ ;  /* 0x000000801a0e7890 */ /* 0x000fe4000ff3e0ff */
[----:B------:R-:W-:Y:S02]  /*22e0*/  UISETP.NE.AND UP0, UPT, UR5, 0x34, UPT ;  /* 0x000000340500788c */ /* 0x000fe4000bf05270 */
[----:B------:R-:W-:Y:S02]  /*22f0*/  ULOP3.LUT UR33, UR33, 0xfefffff8, URZ, 0xc0, !UPT ;  /* 0xfefffff821217892 */ /* 0x000fe4000f8ec0ff */
[----:B------:R-:W-:Y:S02]  /*2300*/  USEL UR8, URZ, 0x1, UP0 ;  /* 0x00000001ff087887 */ /* 0x000fe40008000000 */
[----:B------:R-:W-:-:S02]  /*2310*/  USEL UR7, UR5, URZ, UP0 ;  /* 0x000000ff05077287 */ /* 0x000fc40008000000 */
[----:B------:R-:W-:Y:S02]  /*2320*/  UIADD3.X UR15, UPT, UPT, URZ, UR27, URZ, UP1, !UPT ;  /* 0x0000001bff0f7290 */ /* 0x000fe40008ffe4ff */
[----:B------:R-:W-:Y:S01]  /*2330*/  ULEA UR5, UR7, UR6, 0x3 ;  /* 0x0000000607057291 */ /* 0x000fe2000f8e18ff */
[----:B------:R-:W-:Y:S01]  /*2340*/  LOP3.LUT R12, R12, UR8, RZ, 0x3c, !PT ;  /* 0x000000080c0c7c12 */ /* 0x000fe2000f8e3cff */
[----:B------:R-:W-:Y:S02]  /*2350*/  USHF.L.U32 UR8, UR4, 0xb, URZ ;  /* 0x0000000b04087899 */ /* 0x000fe400080006ff */
[----:B------:R-:W-:Y:S01]  /*2360*/  UIADD3 UR4, UP0, UPT, UR26, 0x180, URZ ;  /* 0x000001801a047890 */ /* 0x000fe2000ff1e0ff */
[----:B-1----:R-:W-:Y:S01]  /*2370*/  SHF.L.U32 R0, R12, 0x1f, RZ ;  /* 0x0000001f0c007819 */ /* 0x002fe200000006ff */
[----:B------:R-:W-:Y:S02]  /*2380*/  ULOP3.LUT UR32, UR8, UR22, URZ, 0xfc, !UPT ;  /* 0x0000001608207292 */ /* 0x000fe4000f8efcff */
[----:B------:R-:W-:Y:S01]  /*2390*/  UPRMT UR13, URZ, 0x5410, UR21 ;  /* 0x00005410ff0d7896 */ /* 0x000fe20008000015 */
[----:B------:R3:W4:Y:S01]  /*23a0*/  SYNCS.PHASECHK.TRANS64.TRYWAIT P0, [UR5+0x1a0], R0 ;  /* 0x0001a000ff0075a7 */ /* 0x0007220008001105 */
[----:B------:R-:W-:-:S02]  /*23b0*/  UIADD3 UR32, UPT, UPT, UR6, 0x4600, UR32 ;  /* 0x0000460006207890 */ /* 0x000fc4000fffe020 */
[----:B------:R-:W-:Y:S02]  /*23c0*/  UIADD3 UR8, UPT, UPT, UR6, 0x1e600, UR8 ;  /* 0x0001e60006087890 */ /* 0x000fe4000fffe008 */
[----:B------:R-:W-:Y:S01]  /*23d0*/  UIADD3.X UR5, UPT, UPT, URZ, UR27, URZ, UP0, !UPT ;  /* 0x0000001bff057290 */ /* 0x000fe200087fe4ff */
[----:B------:R-:W-:Y:S01]  /*23e0*/  UMOV UR18, 0x0 ;  /* 0x0000000000127882 */ /* 0x000fe20000000000 */
[----:B------:R-:W-:Y:S01]  /*23f0*/  UMOV UR19, 0x10000000 ;  /* 0x1000000000137882 */ /* 0x000fe20000000000 */
[----:B------:R-:W-:Y:S01]  /*2400*/  UMOV UR10, UR34 ;  /* 0x00000022000a7c82 */ /* 0x000fe20008000000 */
[----:B------:R-:W-:Y:S01]  /*2410*/  UMOV UR12, UR36 ;  /* 0x00000024000c7c82 */ /* 0x000fe20008000000 */
[----:B------:R-:W-:Y:S01]  /*2420*/  UMOV UR9, UR33 ;  /* 0x0000002100097c82 */ /* 0x000fe20008000000 */
[----:B------:R1:W-:Y:S03]  /*2430*/  UTMALDG.3D.MULTICAST.2CTA [UR32], [UR14], UR13, desc[UR18] ;  /* 0x000012200e0073b4 */ /* 0x0003e6000821180d */
[----:B------:R2:W-:Y:S01]  /*2440*/  UTMALDG.3D.2CTA [UR8], [UR4], desc[UR18] ;  /* 0x00001208040075b4 */ /* 0x0005e20008211000 */
[----:B-1----:R-:W-:Y:S01]  /*2450*/  UIADD3 UR34, UPT, UPT, UR34, 0x20, URZ ;  /* 0x0000002022227890 */ /* 0x002fe2000fffe0ff */
[----:B------:R-:W-:Y:S01]  /*2460*/  UMOV UR13, UR25 ;  /* 0x00000019000d7c82 */ /* 0x000fe20008000000 */
[----:B--2---:R-:W-:Y:S01]  /*2470*/  UMOV UR4, UR7 ;  /* 0x0000000700047c82 */ /* 0x004fe20008000000 */
[----:B------:R-:W-:Y:S09]  /*2480*/  BRA.U UP2, `(.L_x_32) ;  /* 0xfffffffd02487547 */ /* 0x000ff2000b83ffff */
.L_x_26:
[----:B------:R-:W-:Y:S01]  /*2490*/  ULEA UR4, UR7, UR6, 0x3 ;  /* 0x0000000607047291 */ /* 0x000fe2000f8e18ff */
[----:B-1-3--:R-:W-:Y:S01]  /*24a0*/  SHF.L.U32 R0, R12, 0x1f, RZ ;  /* 0x0000001f0c007819 */ /* 0x00afe200000006ff */
[----:B------:R-:W-:Y:S01]  /*24b0*/  @!P1 SYNCS.ARRIVE.TRANS64.A1T0 RZ, [UR6+0x368], RZ ;  /* 0x000368ffffff99a7 */ /* 0x000fe20008100006 */
[----:B------:R-:W-:-:S06]  /*24c0*/  UISETP.GT.AND UP0, UPT, UR40, UR39, UPT ;  /* 0x000000272800728c */ /* 0x000fcc000bf04270 */
[----:B--2-4-:R1:W2:Y:S03]  /*24d0*/  SYNCS.PHASECHK.TRANS64.TRYWAIT P0, [UR4+0x1a0], R0 ;  /* 0x0001a000ff0075a7 */ /* 0x0142a60008001104 */
[----:B------:R-:W-:Y:S05]  /*24e0*/  BRA.U !UP0, `(.L_x_33) ;  /* 0x0000000108c47547 */ /* 0x000fea000b800000 */
[----:B------:R-:W-:Y:S01]  /*24f0*/  UIADD3 UR24, UPT, UPT, UR44, UR13, URZ ;  /* 0x0000000d2c187290 */ /* 0x000fe2000fffe0ff */
[----:B------:R-:W-:-:S11]  /*2500*/  UMOV UR4, UR7 ;  /* 0x0000000700047c82 */ /* 0x000fd60008000000 */
.L_x_39:
[----:B------:R-:W-:Y:S01]  /*2510*/  ULEA UR17, UR4, UR6, 0x3 ;  /* 0x0000000604117291 */ /* 0x000fe2000f8e18ff */
[----:B--2---:R-:W-:Y:S01]  /*2520*/  @P3 MOV R2, 0x2000 ;  /* 0x0000200000023802 */ /* 0x004fe20000000f00 */
[----:B--2-4-:R-:W-:Y:S10]  /*2530*/  @P0 BRA `(.L_x_34) ;  /* 0x00000000000c0947 */ /* 0x014ff40003800000 */
[----:B------:R-:W-:-:S04]  /*2540*/  SHF.L.U32 R3, R12, 0x1f, RZ ;  /* 0x0000001f0c037819 */ /* 0x000fc800000006ff */
[----:B------:R-:W2:Y:S02]  /*2550*/  SYNCS.PHASECHK.TRANS64.TRYWAIT P0, [UR17+0x1a0], R3 ;  /* 0x0001a003ff0075a7 */ /* 0x000ea40008001111 */
[----:B--2---:R-:W-:Y:S05]  /*2560*/  @!P0 BRA `(.L_x_35) ;  /* 0x0000007800948947 */ /* 0x004fea0003800000 */
.L_x_34:
[----:B------:R2:W-:Y:S01]  /*2570*/  @P3 SYNCS.ARRIVE.TRANS64 RZ, [UR17], R2 ;  /* 0x00000002ffff39a7 */ /* 0x0005e20008000011 */
[----:B------:R-:W-:-:S04]  /*2580*/  ULOP3.LUT UR5, UR23, 0x2, URZ, 0xfc, !UPT ;  /* 0x0000000217057892 */ /* 0x000fc8000f8efcff */
[----:B------:R-:W-:-:S09]  /*2590*/  UISETP.NE.AND UP0, UPT, UR5, 0x2, UPT ;  /* 0x000000020500788c */ /* 0x000fd2000bf05270 */
[----:B------:R-:W-:Y:S05]  /*25a0*/  BRA.U UP0, `(.L_x_36) ;  /* 0x0000000100047547 */ /* 0x000fea000b800000 */
[----:B------:R-:W-:Y:S05]  /*25b0*/  BPT.TRAP 0x1 ;  /* 0x000000040000795c */ /* 0x000fea0000300000 */
.L_x_36:
[----:B------:R-:W-:Y:S04]  /*25c0*/  BSSY.RECONVERGENT B0, `(.L_x_37) ;  /* 0x0000003000007945 */ /* 0x000fe80003800200 */
[----:B------:R-:W-:Y:S05]  /*25d0*/  @!P2 BRA `(.L_x_38) ;  /* 0x000000000004a947 */ /* 0x000fea0003800000 */
[----:B------:R-:W-:Y:S05]  /*25e0*/  BPT.TRAP 0x1 ;  /* 0x000000040000795c */ /* 0x000fea0000300000 */
.L_x_38:
[----:B------:R-:W-:Y:S05]  /*25f0*/  BSYNC.RECONVERGENT B0 ;  /* 0x0000000000007941 */ /* 0x000fea0003800200 */
.L_x_37:
[----:B------:R-:W-:Y:S02]  /*2600*/  UIADD3 UR5, UPT, UPT, UR4, 0x1, URZ ;  /* 0x0000000104057890 */ /* 0x000fe4000fffe0ff */
[----:B------:R-:W-:Y:S02]  /*2610*/  USHF.L.U32 UR18, UR13, 0x5, URZ ;  /* 0x000000050d127899 */ /* 0x000fe400080006ff */
[----:B------:R-:W-:Y:S02]  /*2620*/  UISETP.NE.AND UP0, UPT, UR5, 0x34, UPT ;  /* 0x000000340500788c */ /* 0x000fe4000bf05270 */
[----:B------:R-:W-:Y:S02]  /*2630*/  ULOP3.LUT UR17, UR17, 0xfefffff8, URZ, 0xc0, !UPT ;  /* 0xfefffff811117892 */ /* 0x000fe4000f8ec0ff */
[----:B------:R-:W-:Y:S02]  /*2640*/  USEL UR8, URZ, 0x1, UP0 ;  /* 0x00000001ff087887 */ /* 0x000fe40008000000 */
[----:B------:R-:W-:-:S02]  /*2650*/  USEL UR7, UR5, URZ, UP0 ;  /* 0x000000ff05077287 */ /* 0x000fc40008000000 */
[----:B------:R-:W-:Y:S02]  /*2660*/  UIADD3 UR14, UP0, UPT, UR26, 0x180, URZ ;  /* 0x000001801a0e7890 */ /* 0x000fe4000ff1e0ff */
        /* <DEDUP_REMOVED lines=9> */
[----:B------:R-:W-:Y:S02]  /*2700*/  UIADD3.X UR5, UPT, UPT, URZ, UR27, URZ, UP1, !UPT ;  /* 0x0000001bff057290 */ /* 0x000fe40008ffe4ff */
[----:B------:R-:W-:Y:S02]  /*2710*/  UIADD3 UR8, UPT, UPT, UR6, 0x1e600, UR8 ;  /* 0x0001e60006087890 */ /* 0x000fe4000fffe008 */
[----:B------:R-:W-:Y:S01]  /*2720*/  UIADD3.X UR15, UPT, UPT, URZ, UR27, URZ, UP0, !UPT ;  /* 0x0000001bff0f7290 */ /* 0x000fe200087fe4ff */
[----:B------:R-:W-:Y:S01]  /*2730*/  UMOV UR28, 0x0 ;  /* 0x00000000001c7882 */ /* 0x000fe20000000000 */
[----:B------:R-:W-:Y:S01]  /*2740*/  UMOV UR29, 0x10000000 ;  /* 0x10000000001d7882 */ /* 0x000fe20000000000 */
[----:B------:R-:W-:Y:S01]  /*2750*/  UMOV UR19, UR35 ;  /* 0x0000002300137c82 */ /* 0x000fe20008000000 */
[----:B------:R-:W-:Y:S01]  /*2760*/  UMOV UR20, UR36 ;  /* 0x0000002400147c82 */ /* 0x000fe20008000000 */
[----:B------:R-:W-:Y:S01]  /*2770*/  UMOV UR12, UR36 ;  /* 0x00000024000c7c82 */ /* 0x000fe20008000000 */
[----:B------:R1:W-:Y:S01]  /*2780*/  UTMALDG.3D.MULTICAST.2CTA [UR16], [UR4], UR10, desc[UR28] ;  /* 0x00001c10040073b4 */ /* 0x0003e2000821180a */
[----:B------:R-:W-:Y:S01]  /*2790*/  UMOV UR9, UR17 ;  /* 0x0000001100097c82 */ /* 0x000fe20008000000 */
[----:B------:R-:W-:-:S04]  /*27a0*/  UIADD3 UR13, UPT, UPT, UR13, 0x1, URZ ;  /* 0x000000010d0d7890 */ /* 0x000fc8000fffe0ff */
[----:B------:R-:W-:Y:S01]  /*27b0*/  UISETP.NE.AND UP0, UPT, UR13, UR24, UPT ;  /* 0x000000180d00728c */ /* 0x000fe2000bf05270 */
[----:B-1----:R-:W-:Y:S01]  /*27c0*/  UMOV UR10, UR18 ;  /* 0x00000012000a7c82 */ /* 0x002fe20008000000 */
[----:B------:R-:W-:Y:S01]  /*27d0*/  UMOV UR4, UR7 ;  /* 0x0000000700047c82 */ /* 0x000fe20008000000 */
[----:B------:R3:W-:Y:S06]  /*27e0*/  UTMALDG.3D.2CTA [UR8], [UR14], desc[UR28] ;  /* 0x00001c080e0075b4 */ /* 0x0007ec0008211000 */
[----:B---3--:R-:W-:Y:S05]  /*27f0*/  BRA.U UP0, `(.L_x_39) ;  /* 0xfffffffd00447547 */ /* 0x008fea000b83ffff */
.L_x_33:
[C---:B------:R-:W-:Y:S01]  /*2800*/  LEA R3, R11.reuse, UR6, 0x3 ;  /* 0x000000060b037c11 */ /* 0x040fe2000f8e18ff */
[----:B------:R-:W-:Y:S01]  /*2810*/  NOP ;  /* 0x0000000000007918 */ /* 0x000fe20000000000 */
[----:B-1----:R-:W-:Y:S02]  /*2820*/  SHF.L.U32 R0, R10, 0x1f, RZ ;  /* 0x0000001f0a007819 */ /* 0x002fe400000006ff */
[----:B------:R-:W-:Y:S02]  /*2830*/  LEA R5, R11, UR6, 0x4 ;  /* 0x000000060b057c11 */ /* 0x000fe4000f8e20ff */
[----:B--2-4-:R-:W1:Y:S02]  /*2840*/  SYNCS.PHASECHK.TRANS64.TRYWAIT P0, [R3+URZ+0x370], R0 ;  /* 0x00037000030075a7 */ /* 0x014e6400080011ff */
[----:B-1----:R-:W-:Y:S05]  /*2850*/  @!P0 BRA `(.L_x_40) ;  /* 0x0000007400f08947 */ /* 0x002fea0003800000 */
.L_x_175:
[----:B------:R-:W2:Y:S01]  /*2860*/  LDS.128 R4, [R5+0x400] ;  /* 0x0004000005047984 */ /* 0x000ea20000000c00 */
[----:B------:R-:W-:Y:S01]  /*2870*/  UISETP.GE.AND UP0, UPT, UR42, 0x1, UPT ;  /* 0x000000012a00788c */ /* 0x000fe2000bf06270 */
[----:B------:R-:W-:Y:S01]  /*2880*/  @!PT LDS RZ, [RZ] ;  /* 0x00000000fffff984 */ /* 0x000fe20000000800 */
[----:B------:R-:W-:Y:S01]  /*2890*/  @!PT LDS RZ, [RZ] ;  /* 0x00000000fffff984 */ /* 0x000fe20000000800 */
[----:B------:R-:W-:Y:S01]  /*28a0*/  @!PT LDS RZ, [RZ] ;  /* 0x00000000fffff984 */ /* 0x000fe20000000800 */
[----:B------:R-:W-:Y:S01]  /*28b0*/  @!PT LDS RZ, [RZ] ;  /* 0x00000000fffff984 */ /* 0x000fe20000000800 */
[----:B------:R3:W-:Y:S06]  /*28c0*/  MEMBAR.ALL.CTA ;  /* 0x0000000000007992 */ /* 0x0007ec0000008000 */
[----:B---3--:R-:W3:Y:S01]  /*28d0*/  FENCE.VIEW.ASYNC.S ;  /* 0x00000000000073c6 */ /* 0x008ee20000000000 */
[----:B--2---:R-:W-:-:S13]  /*28e0*/  LOP3.LUT P0, RZ, R6, 0x1, RZ, 0xc0, !PT ;  /* 0x0000000106ff7812 */ /* 0x004fda000780c0ff */
[----:B---3--:R-:W-:Y:S01]  /*28f0*/  VOTEU.ANY UP1, P0 ;  /* 0x0000000000ff7886 */ /* 0x008fe20000020100 */
[----:B------:R-:W-:-:S13]  /*2900*/  PLOP3.LUT P0, PT, PT, PT, UP1, 0x80, 0x8 ;  /* 0x000000000008781c */ /* 0x000fda0003f0f018 */
[----:B-1----:R-:W-:Y:S02]  /*2910*/  @P0 LOP3.LUT R0, R5, 0xffff, RZ, 0xc0, !PT ;  /* 0x0000ffff05000812 */ /* 0x002fe400078ec0ff */
[----:B------:R-:W-:Y:S02]  /*2920*/  @P0 MOV R2, R4 ;  /* 0x0000000400020202 */ /* 0x000fe40000000f00 */
[----:B------:R-:W-:Y:S01]  /*2930*/  @P0 R2UR UR5, R0 ;  /* 0x00000000000502ca */ /* 0x000fe200000e0000 */
[----:B------:R-:W-:Y:S01]  /*2940*/  VIADD R0, R3, 0x380 ;  /* 0x0000038003007836 */ /* 0x000fe20000000000 */
[----:B------:R-:W-:Y:S02]  /*2950*/  @P0 SHF.R.U32.HI R4, RZ, 0x10, R5 ;  /* 0x00000010ff040819 */ /* 0x000fe40000011605 */
[----:B------:R-:W-:Y:S02]  /*2960*/  @P0 R2UR UR8, R2 ;  /* 0x00000000020802ca */ /* 0x000fe400000e0000 */
[----:B------:R-:W-:-:S02]  /*2970*/  PRMT R0, RZ, 0x654, R0 ;  /* 0x00000654ff007816 */ /* 0x000fc40000000000 */
[----:B------:R-:W-:Y:S02]  /*2980*/  @P0 R2UR UR4, R4 ;  /* 0x00000000040402ca */ /* 0x000fe400000e0000 */
[----:B------:R1:W-:Y:S03]  /*2990*/  SYNCS.ARRIVE.TRANS64.RED.A1T0 RZ, [R0+URZ], RZ ;  /* 0x000000ff00ff79a7 */ /* 0x0003e600081004ff */
[----:B------:R-:W-:-:S04]  /*29a0*/  @UP1 UMOV UR30, UR5 ;  /* 0x00000005001e1c82 */ /* 0x000fc80008000000 */
[----:B------:R-:W-:-:S04]  /*29b0*/  @UP1 UMOV UR31, UR8 ;  /* 0x00000008001f1c82 */ /* 0x000fc80008000000 */
[----:B------:R-:W-:Y:S01]  /*29c0*/  @UP1 UMOV UR36, UR4 ;  /* 0x0000000400241c82 */ /* 0x000fe20008000000 */
[----:B------:R-:W-:Y:S05]  /*29d0*/  BRA.U !UP0, `(.L_x_41) ;  /* 0x0000000108d47547 */ /* 0x000fea000b800000 */
[----:B------:R-:W2:Y:S01]  /*29e0*/  LDCU.128 UR12, c[0x0][0xb10] ;  /* 0x00016200ff0c77ac */ /* 0x000ea20008000c00 */
[----:B------:R-:W3:Y:S01]  /*29f0*/  LDCU UR24, c[0x0][0xb20] ;  /* 0x00016400ff1877ac */ /* 0x000ee20008000800 */
[----:B------:R-:W4:Y:S01]  /*2a00*/  LDCU UR20, c[0x0][0xb0c] ;  /* 0x00016180ff1477ac */ /* 0x000f220008000800 */
[----:B------:R-:W1:Y:S01]  /*2a10*/  LDCU.64 UR10, c[0x0][0xb28] ;  /* 0x00016500ff0a77ac */ /* 0x000e620008000a00 */
[----:B------:R-:W-:Y:S02]  /*2a20*/  UISETP.NE.AND UP3, UPT, UR42, 0x1, UPT ;  /* 0x000000012a00788c */ /* 0x000fe4000bf65270 */
[----:B--2---:R-:W-:Y:S02]  /*2a30*/  UIMAD.WIDE.U32 UR8, UR37, UR15, URZ ;  /* 0x0000000f250872a5 */ /* 0x004fe4000f8e00ff */
[----:B------:R-:W-:Y:S02]  /*2a40*/  UIMAD.WIDE.U32 UR4, UR38, UR12, URZ ;  /* 0x0000000c260472a5 */ /* 0x000fe4000f8e00ff */
[----:B------:R-:W-:-:S02]  /*2a50*/  UISETP.NE.AND UP0, UPT, UR14, 0x1, UPT ;  /* 0x000000010e00788c */ /* 0x000fc4000bf05270 */
[----:B------:R-:W-:Y:S01]  /*2a60*/  UIMAD.WIDE.U32 UR28, UR30, UR15, URZ ;  /* 0x0000000f1e1c72a5 */ /* 0x000fe2000f8e00ff */
[----:B------:R-:W-:Y:S02]  /*2a70*/  UMOV UR8, UR9 ;  /* 0x0000000900087c82 */ /* 0x000fe40008000000 */
[----:B------:R-:W-:Y:S01]  /*2a80*/  UMOV UR4, UR5 ;  /* 0x0000000500047c82 */ /* 0x000fe20008000000 */
[----:B---3--:R-:W-:Y:S02]  /*2a90*/  USHF.R.U32.HI UR8, URZ, UR24, UR8 ;  /* 0x00000018ff087299 */ /* 0x008fe40008011608 */
[----:B----4-:R-:W-:Y:S02]  /*2aa0*/  UISETP.NE.AND UP2, UPT, UR20, 0x1, UPT ;  /* 0x000000011400788c */ /* 0x010fe4000bf45270 */
[----:B------:R-:W-:Y:S02]  /*2ab0*/  USHF.R.U32.HI UR4, URZ, UR13, UR4 ;  /* 0x0000000dff047299 */ /* 0x000fe40008011604 */
[----:B------:R-:W-:-:S02]  /*2ac0*/  USEL UR5, UR37, UR8, !UP0 ;  /* 0x0000000825057287 */ /* 0x000fc4000c000000 */
[----:B------:R-:W-:Y:S02]  /*2ad0*/  USEL UR8, UR38, UR4, !UP2 ;  /* 0x0000000426087287 */ /* 0x000fe4000d000000 */
[----:B-1----:R-:W-:Y:S01]  /*2ae0*/  UIMAD.WIDE.U32 UR16, UR5, UR10, URZ ;  /* 0x0000000a051072a5 */ /* 0x002fe2000f8e00ff */
[----:B------:R-:W-:Y:S01]  /*2af0*/  UMOV UR4, UR29 ;  /* 0x0000001d00047c82 */ /* 0x000fe20008000000 */
[----:B------:R-:W-:Y:S02]  /*2b00*/  UIMAD.WIDE.U32 UR18, UR31, UR12, URZ ;  /* 0x0000000c1f1272a5 */ /* 0x000fe4000f8e00ff */
[----:B------:R-:W-:-:S03]  /*2b10*/  UIMAD.WIDE.U32 UR28, UR8, UR10, URZ ;  /* 0x0000000a081c72a5 */ /* 0x000fc6000f8e00ff */
[----:B------:R-:W-:Y:S01]  /*2b20*/  UMOV UR16, UR17 ;  /* 0x0000001100107c82 */ /* 0x000fe20008000000 */
[----:B------:R-:W-:Y:S02]  /*2b30*/  USHF.R.U32.HI UR4, URZ, UR24, UR4 ;  /* 0x00000018ff047299 */ /* 0x000fe40008011604 */
[----:B------:R-:W-:Y:S01]  /*2b40*/  @UP3 USHF.R.U32.HI UR5, URZ, UR11, UR16 ;  /* 0x0000000bff053299 */ /* 0x000fe20008011610 */
[----:B------:R-:W-:Y:S01]  /*2b50*/  UMOV UR18, UR19 ;  /* 0x0000001300127c82 */ /* 0x000fe20008000000 */
[----:B------:R-:W-:Y:S01]  /*2b60*/  UMOV UR28, UR29 ;  /* 0x0000001d001c7c82 */ /* 0x000fe20008000000 */
[----:B------:R-:W-:Y:S02]  /*2b70*/  USHF.R.U32.HI UR13, URZ, UR13, UR18 ;  /* 0x0000000dff0d7299 */ /* 0x000fe40008011612 */
[----:B------:R-:W-:Y:S02]  /*2b80*/  USEL UR4, UR30, UR4, !UP0 ;  /* 0x000000041e047287 */ /* 0x000fe4000c000000 */
[----:B------:R-:W-:-:S02]  /*2b90*/  @UP3 USHF.R.U32.HI UR8, URZ, UR11, UR28 ;  /* 0x0000000bff083299 */ /* 0x000fc4000801161c */
[----:B------:R-:W-:Y:S02]  /*2ba0*/  UIMAD UR9, UR42, UR5, URZ ;  /* 0x000000052a0972a4 */ /* 0x000fe4000f8e02ff */
[----:B------:R-:W-:Y:S02]  /*2bb0*/  USEL UR5, UR31, UR13, !UP2 ;  /* 0x0000000d1f057287 */ /* 0x000fe4000d000000 */
[----:B------:R-:W-:Y:S02]  /*2bc0*/  UIMAD UR12, UR42, UR8, URZ ;  /* 0x000000082a0c72a4 */ /* 0x000fe4000f8e02ff */
[----:B------:R-:W-:Y:S02]  /*2bd0*/  UISETP.GE.AND UP0, UPT, UR4, UR9, UPT ;  /* 0x000000090400728c */ /* 0x000fe4000bf06270 */
[----:B------:R-:W-:Y:S02]  /*2be0*/  UIMAD.WIDE.U32 UR16, UR4, UR10, URZ ;  /* 0x0000000a041072a5 */ /* 0x000fe4000f8e00ff */
[----:B------:R-:W-:-:S02]  /*2bf0*/  UISETP.GE.OR UP0, UPT, UR5, UR12, UP0 ;  /* 0x0000000c0500728c */ /* 0x000fc40008706670 */
        /* <DEDUP_REMOVED lines=19> */
.L_x_41:
[----:B------:R-:W2:Y:S02]  /*2d30*/  LDCU UR4, c[0x0][0xb30] ;  /* 0x00016600ff0477ac */ /* 0x000ea40008000800 */
[----:B--2---:R-:W-:-:S09]  /*2d40*/  UISETP.NE.AND UP0, UPT, UR4, 0x1, UPT ;  /* 0x000000010400788c */ /* 0x004fd2000bf05270 */
        /* <DEDUP_REMOVED lines=18> */
.L_x_42:
[----:B------:R-:W-:Y:S01]  /*2e70*/  VIADD R11, R11, 0x1 ;  /* 0x000000010b0b7836 */ /* 0x000fe20000000000 */
[----:B------:R-:W-:Y:S01]  /*2e80*/  PLOP3.LUT P1, PT, PT, PT, PT, 0x80, 0x8 ;  /* 0x000000000008781c */ /* 0x000fe20003f2f070 */
[----:B------:R-:W-:Y:S02]  /*2e90*/  UIADD3 UR24, UPT, UPT, UR31, UR62, URZ ;  /* 0x0000003e1f187290 */ /* 0x000fe4000fffe0ff */
[----:B------:R-:W-:Y:S01]  /*2ea0*/  UIADD3 UR20, UPT, UPT, UR30, UR61, URZ ;  /* 0x0000003d1e147290 */ /* 0x000fe2000fffe0ff */
[----:B------:R-:W-:-:S04]  /*2eb0*/  ISETP.NE.AND P0, PT, R11, 0x2, PT ;  /* 0x000000020b00780c */ /* 0x000fc80003f05270 */
[----:B------:R-:W-:Y:S02]  /*2ec0*/  SEL R3, RZ, 0x1, P0 ;  /* 0x00000001ff037807 */ /* 0x000fe40000000000 */
[----:B------:R-:W-:Y:S02]  /*2ed0*/  SEL R11, R11, RZ, P0 ;  /* 0x000000ff0b0b7207 */ /* 0x000fe40000000000 */
[----:B------:R-:W-:Y:S01]  /*2ee0*/  LOP3.LUT R10, R10, R3, RZ, 0x3c, !PT ;  /* 0x000000030a0a7212 */ /* 0x000fe200078e3cff */
[----:B------:R-:W-:Y:S06]  /*2ef0*/  BRA.U UP1, `(.L_x_43) ;  /* 0xfffffff1012c7547 */ /* 0x000fec000b83ffff */
[----:B------:R-:W-:Y:S01]  /*2f00*/  UIADD3 UR8, UPT, UPT, UR6, 0x1a0, URZ ;  /* 0x000001a006087890 */ /* 0x000fe2000fffe0ff */
[----:B------:R-:W-:-:S03]  /*2f10*/  SHF.L.U32 R3, R12, 0x1f, RZ ;  /* 0x0000001f0c037819 */ /* 0x000fc600000006ff */
[----:B------:R-:W-:-:S09]  /*2f20*/  ULEA UR4, UR7, UR8, 0x3 ;  /* 0x0000000807047291 */ /* 0x000fd2000f8e18ff */
[----:B------:R-:W2:Y:S02]  /*2f30*/  SYNCS.PHASECHK.TRANS64.TRYWAIT P0, [UR4], R3 ;  /* 0x00000003ff0075a7 */ /* 0x000ea40008001104 */
[----:B--2---:R-:W-:Y:S05]  /*2f40*/  @!P0 BRA `(.L_x_44) ;  /* 0x0000007000488947 */ /* 0x004fea0003800000 */
.L_x_177:
[----:B------:R-:W-:-:S04]  /*2f50*/  UIADD3 UR4, UPT, UPT, UR7, 0x1, URZ ;  /* 0x0000000107047890 */ /* 0x000fc8000fffe0ff */
[----:B------:R-:W-:-:S04]  /*2f60*/  UISETP.NE.AND UP0, UPT, UR4, 0x34, UPT ;  /* 0x000000340400788c */ /* 0x000fc8000bf05270 */
[----:B------:R-:W-:Y:S02]  /*2f70*/  USEL UR6, URZ, 0x1, UP0 ;  /* 0x00000001ff067887 */ /* 0x000fe40008000000 */
[----:B------:R-:W-:-:S04]  /*2f80*/  USEL UR4, UR4, URZ, UP0 ;  /* 0x000000ff04047287 */ /* 0x000fc80008000000 */
[----:B------:R-:W-:Y:S01]  /*2f90*/  ULEA UR5, UR4, UR8, 0x3 ;  /* 0x0000000804057291 */ /* 0x000fe2000f8e18ff */
[----:B------:R-:W-:-:S04]  /*2fa0*/  LOP3.LUT R2, R12, UR6, RZ, 0x3c, !PT ;  /* 0x000000060c027c12 */ /* 0x000fc8000f8e3cff */
[----:B-1----:R-:W-:-:S04]  /*2fb0*/  SHF.L.U32 R3, R2, 0x1f, RZ ;  /* 0x0000001f02037819 */ /* 0x002fc800000006ff */
[----:B------:R-:W1:Y:S02]  /*2fc0*/  SYNCS.PHASECHK.TRANS64.TRYWAIT P0, [UR5], R3 ;  /* 0x00000003ff0075a7 */ /* 0x000e640008001105 */
[----:B-1----:R-:W-:Y:S05]  /*2fd0*/  @!P0 BRA `(.L_x_45) ;  /* 0x00000070003c8947 */ /* 0x002fea0003800000 */
.L_x_179:
        /* <DEDUP_REMOVED lines=9> */
.L_x_181:
        /* <DEDUP_REMOVED lines=9> */
.L_x_183:
        /* <DEDUP_REMOVED lines=9> */
.L_x_185:
        /* <DEDUP_REMOVED lines=9> */
.L_x_187:
        /* <DEDUP_REMOVED lines=9> */
.L_x_189:
        /* <DEDUP_REMOVED lines=9> */
.L_x_191:
        /* <DEDUP_REMOVED lines=9> */
.L_x_193:
        /* <DEDUP_REMOVED lines=9> */
.L_x_195:
        /* <DEDUP_REMOVED lines=9> */
.L_x_197:
        /* <DEDUP_REMOVED lines=9> */
.L_x_199:
        /* <DEDUP_REMOVED lines=9> */
.L_x_201:
        /* <DEDUP_REMOVED lines=9> */
.L_x_203:
        /* <DEDUP_REMOVED lines=9> */
.L_x_205:
        /* <DEDUP_REMOVED lines=9> */
.L_x_207:
        /* <DEDUP_REMOVED lines=9> */
.L_x_209:
        /* <DEDUP_REMOVED lines=9> */
.L_x_211:
        /* <DEDUP_REMOVED lines=9> */
.L_x_213:
        /* <DEDUP_REMOVED lines=9> */
.L_x_215:
        /* <DEDUP_REMOVED lines=9> */
.L_x_217:
        /* <DEDUP_REMOVED lines=9> */
.L_x_219:
        /* <DEDUP_REMOVED lines=9> */
.L_x_221:
        /* <DEDUP_REMOVED lines=9> */
.L_x_223:
        /* <DEDUP_REMOVED lines=9> */
.L_x_225:
        /* <DEDUP_REMOVED lines=9> */
.L_x_227:
        /* <DEDUP_REMOVED lines=9> */
.L_x_229:
        /* <DEDUP_REMOVED lines=9> */
.L_x_231:
        /* <DEDUP_REMOVED lines=9> */
.L_x_233:
        /* <DEDUP_REMOVED lines=9> */
.L_x_235:
        /* <DEDUP_REMOVED lines=9> */
.L_x_237:
        /* <DEDUP_REMOVED lines=9> */
.L_x_239:
        /* <DEDUP_REMOVED lines=9> */
.L_x_241:
        /* <DEDUP_REMOVED lines=9> */
.L_x_243:
        /* <DEDUP_REMOVED lines=9> */
.L_x_245:
        /* <DEDUP_REMOVED lines=9> */
.L_x_247:
        /* <DEDUP_REMOVED lines=9> */
.L_x_249:
        /* <DEDUP_REMOVED lines=9> */
.L_x_251:
        /* <DEDUP_REMOVED lines=9> */
.L_x_253:
        /* <DEDUP_REMOVED lines=9> */
.L_x_255:
        /* <DEDUP_REMOVED lines=9> */
.L_x_257:
        /* <DEDUP_REMOVED lines=9> */
.L_x_259:
        /* <DEDUP_REMOVED lines=9> */
.L_x_261:
        /* <DEDUP_REMOVED lines=9> */
.L_x_263:
        /* <DEDUP_REMOVED lines=9> */
.L_x_265:
        /* <DEDUP_REMOVED lines=9> */
.L_x_267:
        /* <DEDUP_REMOVED lines=9> */
.L_x_269:
        /* <DEDUP_REMOVED lines=9> */
.L_x_271:
        /* <DEDUP_REMOVED lines=9> */
.L_x_273:
        /* <DEDUP_REMOVED lines=9> */
.L_x_275:
        /* <DEDUP_REMOVED lines=9> */
.L_x_277:
[----:B------:R-:W-:-:S04]  /*4b70*/  UIADD3 UR4, UPT, UPT, UR4, 0x1, URZ ;  /* 0x0000000104047890 */ /* 0x000fc8000fffe0ff */
[----:B------:R-:W-:-:S04]  /*4b80*/  UISETP.NE.AND UP0, UPT, UR4, 0x34, UPT ;  /* 0x000000340400788c */ /* 0x000fc8000bf05270 */
[----:B------:R-:W-:Y:S02]  /*4b90*/  USEL UR5, URZ, 0x1, UP0 ;  /* 0x00000001ff057887 */ /* 0x000fe40008000000 */
[----:B------:R-:W-:-:S04]  /*4ba0*/  USEL UR4, UR4, URZ, UP0 ;  /* 0x000000ff04047287 */ /* 0x000fc80008000000 */
[----:B------:R-:W-:Y:S01]  /*4bb0*/  ULEA UR4, UR4, UR8, 0x3 ;  /* 0x0000000804047291 */ /* 0x000fe2000f8e18ff */
[----:B-1----:R-:W-:-:S04]  /*4bc0*/  LOP3.LUT R3, R2, UR5, RZ, 0x3c, !PT ;  /* 0x0000000502037c12 */ /* 0x002fc8000f8e3cff */
[----:B------:R-:W-:Y:S01]  /*4bd0*/  SHF.L.U32 R3, R3, 0x1f, RZ ;  /* 0x0000001f03037819 */ /* 0x000fe200000006ff */
[----:B------:R-:W-:-:S07]  /*4be0*/  IMAD.U32 R0, RZ, RZ, UR4 ;  /* 0x00000004ff007e24 */ /* 0x000fce000f8e00ff */
.L_x_95:
[----:B-1----:R1:W2:Y:S02]  /*4bf0*/  SYNCS.PHASECHK.TRANS64.TRYWAIT P0, [R0+URZ], R3 ;  /* 0x00000003000075a7 */ /* 0x0022a400080011ff */
[----:B--2---:R-:W-:Y:S05]  /*4c00*/  @!P0 NANOSLEEP.SYNCS 0x989680 ;  /* 0x009896800000895d */ /* 0x004fea0003900000 */
[----:B------:R-:W2:Y:S02]  /*4c10*/  @!P0 SYNCS.PHASECHK.TRANS64 P0, [R0+URZ], R3 ;  /* 0x00000003000085a7 */ /* 0x000ea400080010ff */
[----:B--2---:R-:W-:Y:S05]  /*4c20*/  @P0 EXIT ;  /* 0x000000000000094d */ /* 0x004fea0003800000 */
[----:B------:R-:W-:Y:S05]  /*4c30*/  BRA `(.L_x_95) ;  /* 0xfffffffc00ec7947 */ /* 0x000fea000383ffff */
.L_x_23:
[----:B------:R-:W-:-:S04]  /*4c40*/  UISETP.NE.AND UP0, UPT, UR46, URZ, UPT ;  /* 0x000000ff2e00728c */ /* 0x000fc8000bf05270 */
[----:B------:R-:W-:-:S09]  /*4c50*/  UISETP.NE.OR UP0, UPT, UR23, 0x1, UP0 ;  /* 0x000000011700788c */ /* 0x000fd20008705670 */
[----:B------:R-:W-:Y:S05]  /*4c60*/  BRA.U UP0, `(.L_x_96) ;  /* 0x0000000500487547 */ /* 0x000fea000b800000 */
[----:B------:R-:W-:Y:S01]  /*4c70*/  ISETP.GE.U32.AND P2, PT, R0, 0x8, PT ;  /* 0x000000080000780c */ /* 0x000fe20003f46070 */
[----:B------:R-:W-:Y:S01]  /*4c80*/  IMAD.MOV.U32 R12, RZ, RZ, 0x1 ;  /* 0x00000001ff0c7424 */ /* 0x000fe200078e00ff */
[----:B------:R-:W-:Y:S02]  /*4c90*/  CS2R R10, SRZ ;  /* 0x00000000000a7805 */ /* 0x000fe4000001ff00 */
[----:B------:R-:W-:Y:S01]  /*4ca0*/  CS2R R8, SRZ ;  /* 0x0000000000087805 */ /* 0x000fe2000001ff00 */
[----:B------:R-:W-:Y:S01]  /*4cb0*/  UMOV UR6, 0x400 ;  /* 0x0000040000067882 */ /* 0x000fe20000000000 */
[----:B------:R-:W-:Y:S01]  /*4cc0*/  UMOV UR5, URZ ;  /* 0x000000ff00057c82 */ /* 0x000fe20008000000 */
[----:B------:R-:W-:-:S12]  /*4cd0*/  ULEA UR6, UR46, UR6, 0x18 ;  /* 0x000000062e067291 */ /* 0x000fd8000f8ec0ff */
.L_x_100:
[----:B------:R-:W-:Y:S02]  /*4ce0*/  LEA R2, R8, UR6, 0x3 ;  /* 0x0000000608027c11 */ /* 0x000fe4000f8e18ff */
[----:B------:R-:W-:-:S03]  /*4cf0*/  SHF.L.U32 R5, R9, 0x1f, RZ ;  /* 0x0000001f09057819 */ /* 0x000fc600000006ff */
[----:B------:R-:W-:Y:S01]  /*4d00*/  VIADD R4, R2, 0x3e0 ;  /* 0x000003e002047836 */ /* 0x000fe20000000000 */
[----:B------:R-:W2:Y:S02]  /*4d10*/  SYNCS.PHASECHK.TRANS64.TRYWAIT P0, [R2+URZ+0x3d0], R5 ;  /* 0x0003d005020075a7 */ /* 0x000ea400080011ff */
[----:B--2---:R-:W-:Y:S05]  /*4d20*/  @!P0 BRA `(.L_x_97) ;  /* 0x0000006400988947 */ /* 0x004fea0003800000 */
.L_x_278:
[----:B------:R-:W-:Y:S01]  /*4d30*/  ULEA UR4, UR5, UR6, 0x3 ;  /* 0x0000000605047291 */ /* 0x000fe2000f8e18ff */
[----:B------:R-:W-:Y:S02]  /*4d40*/  PRMT R4, RZ, 0x654, R4 ;  /* 0x00000654ff047816 */ /* 0x000fe40000000004 */
[----:B--2---:R-:W-:Y:S01]  /*4d50*/  SHF.L.U32 R5, R12, 0x1f, RZ ;  /* 0x0000001f0c057819 */ /* 0x004fe200000006ff */
[----:B------:R-:W-:Y:S01]  /*4d60*/  UIADD3 UR7, UPT, UPT, UR4, 0x370, URZ ;  /* 0x0000037004077890 */ /* 0x000fe2000fffe0ff */
[----:B------:R2:W-:Y:S05]  /*4d70*/  SYNCS.ARRIVE.TRANS64.RED.A1T0 RZ, [R4+URZ], RZ ;  /* 0x000000ff04ff79a7 */ /* 0x0005ea00081004ff */
[----:B------:R-:W-:Y:S01]  /*4d80*/  IMAD.U32 R7, RZ, RZ, UR7 ;  /* 0x00000007ff077e24 */ /* 0x000fe2000f8e00ff */
[----:B------:R-:W3:Y:S04]  /*4d90*/  SYNCS.PHASECHK.TRANS64.TRYWAIT P0, [UR4+0x380], R5 ;  /* 0x00038005ff0075a7 */ /* 0x000ee80008001104 */
[----:B------:R-:W-:Y:S01]  /*4da0*/  PRMT R6, R0, 0x654, R7 ;  /* 0x0000065400067816 */ /* 0x000fe20000000007 */
[----:B--2---:R-:W-:Y:S01]  /*4db0*/  @!P2 IMAD.MOV.U32 R4, RZ, RZ, 0x10 ;  /* 0x00000010ff04a424 */ /* 0x004fe200078e00ff */
[----:B---3--:R-:W-:Y:S06]  /*4dc0*/  @!P0 BRA `(.L_x_98) ;  /* 0x0000006400848947 */ /* 0x008fec0003800000 */
.L_x_280:
[----:B------:R-:W-:Y:S01]  /*4dd0*/  ULEA UR8, UR5, UR6, 0x4 ;  /* 0x0000000605087291 */ /* 0x000fe2000f8e20ff */
[----:B------:R-:W-:Y:S01]  /*4de0*/  SEL R3, R6, R3, !P2 ;  /* 0x0000000306037207 */ /* 0x000fe20005000000 */
[----:B------:R-:W-:Y:S01]  /*4df0*/  UIADD3 UR9, UPT, UPT, UR4, 0x370, URZ ;  /* 0x0000037004097890 */ /* 0x000fe2000fffe0ff */
[----:B--2---:R-:W-:Y:S01]  /*4e00*/  LEA R2, R11, UR6, 0x3 ;  /* 0x000000060b027c11 */ /* 0x004fe2000f8e18ff */
[----:B------:R-:W-:Y:S01]  /*4e10*/  UIADD3 UR8, UPT, UPT, UR8, 0x400, URZ ;  /* 0x0000040008087890 */ /* 0x000fe2000fffe0ff */
[----:B------:R-:W-:Y:S01]  /*4e20*/  SHF.L.U32 R5, R10, 0x1f, RZ ;  /* 0x0000001f0a057819 */ /* 0x000fe200000006ff */
[----:B------:R2:W-:Y:S01]  /*4e30*/  @!P2 SYNCS.ARRIVE.TRANS64.RED RZ, [R3+URZ], R4 ;  /* 0x0000000403ffa9a7 */ /* 0x0005e200080004ff */
[----:B------:R-:W-:Y:S01]  /*4e40*/  UIADD3 UR4, UPT, UPT, UR5, 0x1, URZ ;  /* 0x0000000105047890 */ /* 0x000fe2000fffe0ff */
[----:B------:R-:W-:-:S03]  /*4e50*/  VIADD R8, R8, 0x1 ;  /* 0x0000000108087836 */ /* 0x000fc60000000000 */
[----:B------:R-:W-:Y:S02]  /*4e60*/  UISETP.NE.AND UP0, UPT, UR4, 0x2, UPT ;  /* 0x000000020400788c */ /* 0x000fe4000bf05270 */
[----:B------:R-:W-:Y:S06]  /*4e70*/  UGETNEXTWORKID.BROADCAST [UR8], [UR9] ;  /* 0x00000000080073ca */ /* 0x000fec0008000100 */
[----:B------:R-:W-:Y:S01]  /*4e80*/  USEL UR7, URZ, 0x1, UP0 ;  /* 0x00000001ff077887 */ /* 0x000fe20008000000 */
[----:B------:R-:W-:Y:S01]  /*4e90*/  ISETP.NE.AND P0, PT, R8, 0x2, PT ;  /* 0x000000020800780c */ /* 0x000fe20003f05270 */
[----:B------:R-:W-:Y:S01]  /*4ea0*/  USEL UR5, UR4, URZ, UP0 ;  /* 0x000000ff04057287 */ /* 0x000fe20008000000 */
[----:B------:R-:W3:Y:S03]  /*4eb0*/  SYNCS.PHASECHK.TRANS64.TRYWAIT P1, [R2+URZ+0x370], R5 ;  /* 0x00037005020075a7 */ /* 0x000ee600080211ff */
[----:B------:R-:W-:Y:S01]  /*4ec0*/  LOP3.LUT R12, R12, UR7, RZ, 0x3c, !PT ;  /* 0x000000070c0c7c12 */ /* 0x000fe2000f8e3cff */
[----:B--23--:R-:W-:Y:S07]  /*4ed0*/  @!P1 BRA `(.L_x_99) ;  /* 0x0000006400589947 */ /* 0x00cfee0003800000 */
.L_x_281:
[C---:B------:R-:W-:Y:S01]  /*4ee0*/  LEA R4, R11.reuse, UR6, 0x4 ;  /* 0x000000060b047c11 */ /* 0x040fe2000f8e20ff */
[----:B--2---:R-:W-:Y:S01]  /*4ef0*/  VIADD R2, R2, 0x380 ;  /* 0x0000038002027836 */ /* 0x004fe20000000000 */
[----:B------:R-:W-:Y:S01]  /*4f00*/  SEL R8, R8, RZ, P0 ;  /* 0x000000ff08087207 */ /* 0x000fe20000000000 */
[----:B------:R-:W-:-:S03]  /*4f10*/  VIADD R11, R11, 0x1 ;  /* 0x000000010b0b7836 */ /* 0x000fc60000000000 */
[----:B------:R-:W2:Y:S01]  /*4f20*/  LDS.128 R4, [R4+0x400] ;  /* 0x0004000004047984 */ /* 0x000ea20000000c00 */
[----:B------:R-:W-:Y:S02]  /*4f30*/  PRMT R2, RZ, 0x654, R2 ;  /* 0x00000654ff027816 */ /* 0x000fe40000000002 */
[C---:B------:R-:W-:Y:S01]  /*4f40*/  ISETP.NE.AND P1, PT, R11.reuse, 0x2, PT ;  /* 0x000000020b00780c */ /* 0x040fe20003f25270 */
[----:B------:R-:W-:Y:S01]  /*4f50*/  @!PT LDS RZ, [RZ] ;  /* 0x00000000fffff984 */ /* 0x000fe20000000800 */
[----:B------:R-:W-:Y:S01]  /*4f60*/  @!PT LDS RZ, [RZ] ;  /* 0x00000000fffff984 */ /* 0x000fe20000000800 */
[----:B------:R-:W-:Y:S01]  /*4f70*/  @!PT LDS RZ, [RZ] ;  /* 0x00000000fffff984 */ /* 0x000fe20000000800 */
[----:B------:R-:W-:Y:S01]  /*4f80*/  @!PT LDS RZ, [RZ] ;  /* 0x00000000fffff984 */ /* 0x000fe20000000800 */
[----:B------:R3:W-:Y:S06]  /*4f90*/  MEMBAR.ALL.CTA ;  /* 0x0000000000007992 */ /* 0x0007ec0000008000 */
[----:B---3--:R-:W3:Y:S01]  /*4fa0*/  FENCE.VIEW.ASYNC.S ;  /* 0x00000000000073c6 */ /* 0x008ee20000000000 */
[----:B------:R-:W-:Y:S01]  /*4fb0*/  SEL R11, R11, RZ, P1 ;  /* 0x000000ff0b0b7207 */ /* 0x000fe20000800000 */
[----:B---3--:R3:W-:Y:S01]  /*4fc0*/  SYNCS.ARRIVE.TRANS64.RED.A1T0 RZ, [R2+URZ], RZ ;  /* 0x000000ff02ff79a7 */ /* 0x0087e200081004ff */
[----:B--2---:R-:W-:-:S02]  /*4fd0*/  LOP3.LUT P3, RZ, R6, 0x1, RZ, 0xc0, !PT ;  /* 0x0000000106ff7812 */ /* 0x004fc4000786c0ff */
[----:B------:R-:W-:-:S04]  /*4fe0*/  SEL R5, RZ, 0x1, P1 ;  /* 0x00000001ff057807 */ /* 0x000fc80000800000 */
[----:B------:R-:W-:Y:S02]  /*4ff0*/  LOP3.LUT R10, R10, R5, RZ, 0x3c, !PT ;  /* 0x000000050a0a7212 */ /* 0x000fe400078e3cff */
[----:B---3--:R-:W-:-:S04]  /*5000*/  SEL R2, RZ, 0x1, P0 ;  /* 0x00000001ff027807 */ /* 0x008fc80000000000 */
[----:B------:R-:W-:Y:S01]  /*5010*/  LOP3.LUT R9, R9, R2, RZ, 0x3c, !PT ;  /* 0x0000000209097212 */ /* 0x000fe200078e3cff */
[----:B------:R-:W-:Y:S06]  /*5020*/  @P3 BRA `(.L_x_100) ;  /* 0xfffffffc002c3947 */ /* 0x000fec000383ffff */
[----:B------:R-:W-:Y:S01]  /*5030*/  ULEA UR4, UR5, UR6, 0x3 ;  /* 0x0000000605047291 */ /* 0x000fe2000f8e18ff */
[----:B------:R-:W-:-:S08]  /*5040*/  SHF.L.U32 R3, R12, 0x1f, RZ ;  /* 0x0000001f0c037819 */ /* 0x000fd000000006ff */
[----:B------:R-:W2:Y:S02]  /*5050*/  SYNCS.PHASECHK.TRANS64 P0, [UR4+0x380], R3 ;  /* 0x00038003ff0075a7 */ /* 0x000ea40008001004 */
[----:B--2---:R-:W-:Y:S05]  /*5060*/  @P0 BRA `(.L_x_101) ;  /* 0x0000000000080947 */ /* 0x004fea0003800000 */
[----:B------:R-:W2:Y:S02]  /*5070*/  SYNCS.PHASECHK.TRANS64.TRYWAIT P0, [UR4+0x380], R3 ;  /* 0x00038003ff0075a7 */ /* 0x000ea40008001104 */
[----:B--2---:R-:W-:Y:S05]  /*5080*/  @!P0 BRA `(.L_x_102) ;  /* 0x0000006400008947 */ /* 0x004fea0003800000 */
.L_x_101:
[----:B------:R-:W-:-:S04]  /*5090*/  UIADD3 UR7, UPT, UPT, UR5, 0x1, URZ ;  /* 0x0000000105077890 */ /* 0x000fc8000fffe0ff */
[----:B------:R-:W-:-:S04]  /*50a0*/  UISETP.NE.AND UP0, UPT, UR7, 0x2, UPT ;  /* 0x000000020700788c */ /* 0x000fc8000bf05270 */
[----:B------:R-:W-:Y:S02]  /*50b0*/  USEL UR8, URZ, 0x1, UP0 ;  /* 0x00000001ff087887 */ /* 0x000fe40008000000 */
[----:B------:R-:W-:-:S04]  /*50c0*/  USEL UR7, UR7, URZ, UP0 ;  /* 0x000000ff07077287 */ /* 0x000fc80008000000 */
[----:B------:R-:W-:Y:S01]  /*50d0*/  ULEA UR7, UR7, UR6, 0x3 ;  /* 0x0000000607077291 */ /* 0x000fe2000f8e18ff */
[----:B--2---:R-:W-:-:S04]  /*50e0*/  LOP3.LUT R3, R12, UR8, RZ, 0x3c, !PT ;  /* 0x000000080c037c12 */ /* 0x004fc8000f8e3cff */
[----:B------:R-:W-:-:S04]  /*50f0*/  SHF.L.U32 R0, R3, 0x1f, RZ ;  /* 0x0000001f03007819 */ /* 0x000fc800000006ff */
[----:B------:R-:W2:Y:S02]  /*5100*/  SYNCS.PHASECHK.TRANS64 P0, [UR7+0x380], R0 ;  /* 0x00038000ff0075a7 */ /* 0x000ea40008001007 */
[----:B-12---:R-:W-:Y:S05]  /*5110*/  @P0 EXIT ;  /* 0x000000000000094d */ /* 0x006fea0003800000 */
[----:B------:R-:W-:Y:S02]  /*5120*/  SHF.L.U32 R3, R3, 0x1f, RZ ;  /* 0x0000001f03037819 */ /* 0x000fe400000006ff */
[----:B------:R-:W-:-:S07]  /*5130*/  MOV R0, UR7 ;  /* 0x0000000700007c02 */ /* 0x000fce0008000f00 */
.L_x_103:
[----:B-1----:R1:W2:Y:S02]  /*5140*/  SYNCS.PHASECHK.TRANS64.TRYWAIT P0, [R0+URZ+0x380], R3 ;  /* 0x00038003000075a7 */ /* 0x0022a400080011ff */
[----:B--2---:R-:W-:Y:S05]  /*5150*/  @!P0 NANOSLEEP.SYNCS 0x989680 ;  /* 0x009896800000895d */ /* 0x004fea0003900000 */
[----:B------:R-:W2:Y:S02]  /*5160*/  @!P0 SYNCS.PHASECHK.TRANS64 P0, [R0+URZ+0x380], R3 ;  /* 0x00038003000085a7 */ /* 0x000ea400080010ff */
[----:B--2---:R-:W-:Y:S05]  /*5170*/  @P0 EXIT ;  /* 0x000000000000094d */ /* 0x004fea0003800000 */
[----:B------:R-:W-:Y:S05]  /*5180*/  BRA `(.L_x_103) ;  /* 0xfffffffc00ec7947 */ /* 0x000fea000383ffff */
.L_x_96:
[----:B------:R-:W-:Y:S05]  /*5190*/  BRA.U UP5, `(.L_x_104) ;  /* 0x0000001105847547 */ /* 0x000fea000b800000 */
[----:B------:R-:W-:Y:S01]  /*51a0*/  UMOV UR4, 0x40 ;  /* 0x0000004000047882 */ /* 0x000fe20000000000 */
[----:B------:R-:W-:Y:S01]  /*51b0*/  NOP ;  /* 0x0000000000007918 */ /* 0x000fe20000000000 */
[----:B------:R-:W-:Y:S01]  /*51c0*/  ULEA UR5, UR46, UR4, 0x18 ;  /* 0x000000042e057291 */ /* 0x000fe2000f8ec0ff */
[----:B------:R-:W-:Y:S02]  /*51d0*/  UMOV UR6, 0x400 ;  /* 0x0000040000067882 */ /* 0x000fe40000000000 */
[----:B------:R-:W-:-:S06]  /*51e0*/  ULEA UR6, UR46, UR6, 0x18 ;  /* 0x000000062e067291 */ /* 0x000fcc000f8ec0ff */
[----:B------:R-:W2:Y:S02]  /*51f0*/  LDS.U8 R0, [UR5+0x1c] ;  /* 0x00001c05ff007984 */ /* 0x000ea40008000000 */
[----:B--2---:R-:W-:-:S13]  /*5200*/  ISETP.NE.AND P0, PT, R0, RZ, PT ;  /* 0x000000ff0000720c */ /* 0x004fda0003f05270 */
[----:B------:R-:W-:Y:S05]  /*5210*/  @P0 BRA `(.L_x_105) ;  /* 0x0000000400080947 */ /* 0x000fea0003800000 */
[----:B------:R-:W-:Y:S02]  /*5220*/  UISETP.NE.U32.AND UP1, UPT, UR28, 0x1, UPT ;  /* 0x000000011c00788c */ /* 0x000fe4000bf25070 */
[----:B------:R-:W-:-:S07]  /*5230*/  UIADD3 UR7, UPT, UPT, UR5, 0x8, URZ ;  /* 0x0000000805077890 */ /* 0x000fce000fffe0ff */
[----:B------:R-:W-:Y:S05]  /*5240*/  BRA.U !UP1, `(.L_x_106) ;  /* 0x00000001099c7547 */ /* 0x000fea000b800000 */
[----:B------:R-:W-:Y:S01]  /*5250*/  ELECT P0, URZ, PT ;  /* 0x0000000000ff782f */ /* 0x000fe20003800000 */
[----:B------:R-:W-:-:S12]  /*5260*/  BSSY B0, `(.L_x_106) ;  /* 0x0000025000007945 */ /* 0x000fd80003800000 */
[----:B------:R-:W-:Y:S05]  /*5270*/  @!P0 BRA `(.L_x_107) ;  /* 0x00000000008c8947 */ /* 0x000fea0003800000 */
[----:B------:R-:W-:-:S05]  /*5280*/  UMOV UR4, 0x10 ;  /* 0x0000001000047882 */ /* 0x000fca0000000000 */
[----:B------:R-:W-:Y:S04]  /*5290*/  DEPBAR.LE SB2, 0x36 ;  /* 0x0000ad800000791a */ /* 0x000fe80000000000 */
[----:B------:R-:W2:Y:S02]  /*52a0*/  UTCATOMSWS.2CTA.FIND_AND_SET.ALIGN UP0, UR4, UR4 ;  /* 0x00000004000475e3 */ /* 0x000ea40008200800 */
[----:B--2---:R-:W-:Y:S01]  /*52b0*/  MOV R11, UR4 ;  /* 0x00000004000b7c02 */ /* 0x004fe20008000f00 */
[----:B------:R-:W-:Y:S06]  /*52c0*/  BRA.U UP0, `(.L_x_108) ;  /* 0x0000000100187547 */ /* 0x000fec000b800000 */
.L_x_109:
[----:B------:R-:W-:Y:S05]  /*52d0*/  NANOSLEEP 0x64 ;  /* 0x000000640000795d */ /* 0x000fea0003800000 */
[----:B------:R-:W-:-:S05]  /*52e0*/  UMOV UR4, 0x10 ;  /* 0x0000001000047882 */ /* 0x000fca0000000000 */
[----:B------:R-:W-:Y:S04]  /*52f0*/  DEPBAR.LE SB2, 0x36 ;  /* 0x0000ad800000791a */ /* 0x000fe80000000000 */
[----:B------:R-:W2:Y:S02]  /*5300*/  UTCATOMSWS.2CTA.FIND_AND_SET.ALIGN UP0, UR4, UR4 ;  /* 0x00000004000475e3 */ /* 0x000ea40008200800 */
[----:B--2---:R-:W-:Y:S01]  /*5310*/  MOV R11, UR4 ;  /* 0x00000004000b7c02 */ /* 0x004fe20008000f00 */
[----:B------:R-:W-:Y:S05]  /*5320*/  BRA.U !UP0, `(.L_x_109) ;  /* 0xfffffffd08e87547 */ /* 0x000fea000b83ffff */
.L_x_108:
[----:B------:R-:W2:Y:S01]  /*5330*/  LDS R7, [UR5+0x10] ;  /* 0x00001005ff077984 */ /* 0x000ea20008000800 */
[----:B------:R-:W-:Y:S01]  /*5340*/  IMAD.U32 R5, RZ, RZ, UR6 ;  /* 0x00000006ff057e24 */ /* 0x000fe2000f8e00ff */
[----:B------:R-:W-:-:S03]  /*5350*/  MOV R4, UR29 ;  /* 0x0000001d00047c02 */ /* 0x000fc60008000f00 */
[----:B------:R-:W-:Y:S01]  /*5360*/  VIADD R5, R5, 0x420 ;  /* 0x0000042005057836 */ /* 0x000fe20000000000 */
[----:B--2---:R-:W-:-:S04]  /*5370*/  SHF.L.U32 R7, R7, 0x1f, RZ ;  /* 0x0000001f07077819 */ /* 0x004fc800000006ff */
[----:B------:R-:W2:Y:S02]  /*5380*/  SYNCS.PHASECHK.TRANS64.TRYWAIT P0, [UR5+0x8], R7 ;  /* 0x00000807ff0075a7 */ /* 0x000ea40008001105 */
[----:B--2---:R-:W-:Y:S05]  /*5390*/  @P0 BRA `(.L_x_110) ;  /* 0x0000000000080947 */ /* 0x004fea0003800000 */
[----:B------:R-:W2:Y:S02]  /*53a0*/  SYNCS.PHASECHK.TRANS64.TRYWAIT P0, [UR5+0x8], R7 ;  /* 0x00000807ff0075a7 */ /* 0x000ea40008001105 */
[----:B--2---:R-:W-:Y:S05]  /*53b0*/  @!P0 BRA `(.L_x_111) ;  /* 0x00000060004c8947 */ /* 0x004fea0003800000 */
.L_x_110:
[----:B--2---:R-:W-:Y:S01]  /*53c0*/  HFMA2 R0, -RZ, RZ, 0, 5.9604644775390625e-08 ;  /* 0x00000001ff007431 */ /* 0x004fe200000001ff */
[----:B------:R-:W-:Y:S01]  /*53d0*/  UPRMT UR4, UR29, 0x654, UR7 ;  /* 0x000006541d047896 */ /* 0x000fe20008000007 */
[----:B------:R-:W-:Y:S01]  /*53e0*/  IMAD.MOV.U32 R8, RZ, RZ, 0xffff ;  /* 0x0000ffffff087424 */ /* 0x000fe200078e00ff */
[----:B------:R-:W-:Y:S01]  /*53f0*/  PRMT R4, R4, 0x654, R5 ;  /* 0x0000065404047816 */ /* 0x000fe20000000005 */
[----:B------:R-:W-:Y:S02]  /*5400*/  IMAD.MOV.U32 R6, RZ, RZ, 0x4 ;  /* 0x00000004ff067424 */ /* 0x000fe400078e00ff */
[----:B------:R-:W-:Y:S01]  /*5410*/  IMAD.SHL.U32 R9, R11, 0x20, RZ ;  /* 0x000000200b097824 */ /* 0x000fe200078e00ff */
[----:B------:R-:W-:Y:S02]  /*5420*/  MOV R5, UR4 ;  /* 0x0000000400057c02 */ /* 0x000fe40008000f00 */
[-C--:B------:R-:W-:Y:S01]  /*5430*/  SHF.L.U32 R8, R8, R11.reuse, RZ ;  /* 0x0000000b08087219 */ /* 0x080fe200000006ff */
[----:B------:R2:W-:Y:S01]  /*5440*/  SYNCS.ARRIVE.TRANS64.RED RZ, [UR4], R6 ;  /* 0x00000006ffff79a7 */ /* 0x0005e20008000404 */
[----:B------:R-:W-:Y:S01]  /*5450*/  SHF.L.U32 R7, R0, R11, RZ ;  /* 0x0000000b00077219 */ /* 0x000fe200000006ff */
[----:B------:R2:W-:Y:S04]  /*5460*/  STS [UR6+0x420], R9 ;  /* 0x00042009ff007988 */ /* 0x0005e80008000806 */
[----:B------:R2:W-:Y:S04]  /*5470*/  STAS [R4.64], R11 ;  /* 0x0000000b04007dbd */ /* 0x0005e8000c0008ff */
[----:B------:R2:W-:Y:S04]  /*5480*/  ATOMS.OR RZ, [UR5+0x14], R8 ;  /* 0x00001408ffff798c */ /* 0x0005e8000b000005 */
[----:B------:R2:W-:Y:S04]  /*5490*/  ATOMS.OR RZ, [UR5+0x18], R7 ;  /* 0x00001807ffff798c */ /* 0x0005e8000b000005 */
[----:B------:R2:W-:Y:S02]  /*54a0*/  ATOMS.XOR RZ, [UR5+0x10], R0 ;  /* 0x00001000ffff798c */ /* 0x0005e4000b800005 */
.L_x_107:
[----:B-1----:R-:W-:Y:S05]  /*54b0*/  BSYNC B0 ;  /* 0x0000000000007941 */ /* 0x002fea0003800000 */
.L_x_106:
[----:B------:R-:W-:Y:S05]  /*54c0*/  BRA.U UP1, `(.L_x_112) ;  /* 0x00000001016c7547 */ /* 0x000fea000b800000 */
[----:B------:R-:W-:-:S03]  /*54d0*/  UMOV UR4, 0xffffffff ;  /* 0xffffffff00047882 */ /* 0x000fc60000000000 */
[----:B------:R-:W-:Y:S05]  /*54e0*/  BRA.DIV UR4, `(.L_x_113) ;  /* 0x0000006204187947 */ /* 0x000fea000b800000 */
[----:B------:R-:W-:-:S13]  /*54f0*/  ELECT P6, URZ, PT ;  /* 0x0000000000ff782f */ /* 0x000fda00038c0000 */
.L_x_285:
[----:B------:R-:W-:Y:S05]  /*5500*/  @!P6 BRA `(.L_x_112) ;  /* 0x00000000005ce947 */ /* 0x000fea0003800000 */
[----:B--2---:R-:W2:Y:S02]  /*5510*/  LDS R5, [UR5+0x10] ;  /* 0x00001005ff057984 */ /* 0x004ea40008000800 */
[----:B--2---:R-:W-:-:S04]  /*5520*/  SHF.L.U32 R5, R5, 0x1f, RZ ;  /* 0x0000001f05057819 */ /* 0x004fc800000006ff */
[----:B------:R-:W2:Y:S02]  /*5530*/  SYNCS.PHASECHK.TRANS64.TRYWAIT P0, [UR5+0x8], R5 ;  /* 0x00000805ff0075a7 */ /* 0x000ea40008001105 */
[----:B--2---:R-:W-:Y:S05]  /*5540*/  @P0 BRA `(.L_x_114) ;  /* 0x0000000000080947 */ /* 0x004fea0003800000 */
[----:B------:R-:W2:Y:S02]  /*5550*/  SYNCS.PHASECHK.TRANS64.TRYWAIT P0, [UR5+0x8], R5 ;  /* 0x00000805ff0075a7 */ /* 0x000ea40008001105 */
[----:B--2---:R-:W-:Y:S05]  /*5560*/  @!P0 BRA `(.L_x_115) ;  /* 0x0000006000188947 */ /* 0x004fea0003800000 */
.L_x_114:
[----:B------:R-:W3:Y:S01]  /*5570*/  LDS R7, [UR6+0x420] ;  /* 0x00042006ff077984 */ /* 0x000ee20008000800 */
[----:B--2---:R-:W-:Y:S02]  /*5580*/  HFMA2 R0, -RZ, RZ, 0, 5.9604644775390625e-08 ;  /* 0x00000001ff007431 */ /* 0x004fe400000001ff */
[----:B------:R-:W-:Y:S01]  /*5590*/  IMAD.MOV.U32 R4, RZ, RZ, 0xffff ;  /* 0x0000ffffff047424 */ /* 0x000fe200078e00ff */
[----:B------:R-:W-:Y:S01]  /*55a0*/  UPRMT UR4, UR29, 0x654, UR7 ;  /* 0x000006541d047896 */ /* 0x000fe20008000007 */
[----:B---3--:R-:W-:-:S03]  /*55b0*/  IMAD.SHL.U32 R5, R7, 0x20, RZ ;  /* 0x0000002007057824 */ /* 0x008fc600078e00ff */
[-C--:B------:R-:W-:Y:S02]  /*55c0*/  SHF.L.U32 R4, R4, R7.reuse, RZ ;  /* 0x0000000704047219 */ /* 0x080fe400000006ff */
[----:B------:R-:W-:Y:S01]  /*55d0*/  SHF.L.U32 R7, R0, R7, RZ ;  /* 0x0000000700077219 */ /* 0x000fe200000006ff */
[----:B------:R3:W-:Y:S04]  /*55e0*/  STS [UR6+0x420], R5 ;  /* 0x00042005ff007988 */ /* 0x0007e80008000806 */
[----:B------:R3:W-:Y:S04]  /*55f0*/  ATOMS.OR RZ, [UR5+0x14], R4 ;  /* 0x00001404ffff798c */ /* 0x0007e8000b000005 */
[----:B------:R3:W-:Y:S01]  /*5600*/  ATOMS.OR RZ, [UR5+0x18], R7 ;  /* 0x00001807ffff798c */ /* 0x0007e2000b000005 */
[----:B------:R-:W-:Y:S03]  /*5610*/  SYNCS.ARRIVE.TRANS64.RED.A1T0 RZ, [UR4], RZ ;  /* 0x000000ffffff79a7 */ /* 0x000fe60008100404 */
[----:B------:R3:W-:Y:S01]  /*5620*/  ATOMS.XOR RZ, [UR5+0x10], R0 ;  /* 0x00001000ffff798c */ /* 0x0007e2000b800005 */
[----:B------:R-:W-:Y:S05]  /*5630*/  BRA `(.L_x_112) ;  /* 0x0000000000107947 */ /* 0x000fea0003800000 */
.L_x_105:
[----:B------:R-:W-:Y:S02]  /*5640*/  MOV R0, 0xffffffff ;  /* 0xffffffff00007802 */ /* 0x000fe40000000f00 */
[----:B------:R-:W-:-:S03]  /*5650*/  MOV R4, 0x5680 ;  /* 0x0000568000047802 */ /* 0x000fc60000000f00 */
[----:B------:R2:W-:Y:S04]  /*5660*/  STS [UR6+0x420], R0 ;  /* 0x00042000ff007988 */ /* 0x0005e80008000806 */
[----:B-12--5:R-:W-:Y:S05]  /*5670*/  CALL.REL.NOINC `($__internal_1_$__cuda_sm10x_tcgen05_guardrail_trap_phase_invalid_during_alloc) ;  /* 0x0000006400607944 */ /* 0x026fea0003c00000 */
.L_x_112:
[----:B------:R-:W-:Y:S05]  /*5680*/  WARPSYNC.ALL ;  /* 0x0000000000007948 */ /* 0x000fea0003800000 */
[----:B------:R-:W4:Y:S01]  /*5690*/  S2UR UR4, SR_CgaCtaId ;  /* 0x00000000000479c3 */ /* 0x000f220000008800 */
[----:B------:R-:W-:Y:S01]  /*56a0*/  UMOV UR13, 0x400 ;  /* 0x00000400000d7882 */ /* 0x000fe20000000000 */
[----:B------:R-:W-:-:S06]  /*56b0*/  NOP ;  /* 0x0000000000007918 */ /* 0x000fcc0000000000 */
[----:B------:R-:W-:Y:S06]  /*56c0*/  BAR.ARV 0x6, 0xa0 ;  /* 0x0182800000007b1d */ /* 0x000fec0000002000 */
[----:B------:R-:W1:Y:S01]  /*56d0*/  LDCU UR6, c[0x0][0x38c] ;  /* 0x00007180ff0677ac */ /* 0x000e620008000800 */
[----:B------:R-:W-:Y:S01]  /*56e0*/  LOP3.LUT R3, R3, 0xffff, RZ, 0xc0, !PT ;  /* 0x0000ffff03037812 */ /* 0x000fe200078ec0ff */
[----:B--2---:R-:W-:Y:S01]  /*56f0*/  IMAD.MOV.U32 R9, RZ, RZ, 0x1 ;  /* 0x00000001ff097424 */ /* 0x004fe200078e00ff */
[----:B------:R-:W-:Y:S01]  /*5700*/  LOP3.LUT R2, R2, 0xffff, RZ, 0xc0, !PT ;  /* 0x0000ffff02027812 */ /* 0x000fe200078ec0ff */
[----:B------:R-:W-:Y:S01]  /*5710*/  IMAD.MOV.U32 R8, RZ, RZ, RZ ;  /* 0x000000ffff087224 */ /* 0x000fe200078e00ff */
[----:B------:R-:W-:Y:S01]  /*5720*/  R2UR UR16, R3 ;  /* 0x00000000031072ca */ /* 0x000fe200000e0000 */
[----:B------:R-:W-:Y:S01]  /*5730*/  UMOV UR20, URZ ;  /* 0x000000ff00147c82 */ /* 0x000fe20008000000 */
[----:B------:R-:W-:-:S02]  /*5740*/  R2UR UR24, R2 ;  /* 0x00000000021872ca */ /* 0x000fc400000e0000 */
[----:B------:R-:W-:Y:S01]  /*5750*/  CS2R R2, SRZ ;  /* 0x0000000000027805 */ /* 0x000fe2000001ff00 */
[----:B------:R-:W-:Y:S01]  /*5760*/  UMOV UR10, URZ ;  /* 0x000000ff000a7c82 */ /* 0x000fe20008000000 */
[----:B----4-:R-:W-:Y:S02]  /*5770*/  ULEA UR13, UR4, UR13, 0x18 ;  /* 0x0000000d040d7291 */ /* 0x010fe4000f8ec0ff */
[----:B------:R-:W-:Y:S02]  /*5780*/  UISETP.NE.AND UP3, UPT, UR28, URZ, UPT ;  /* 0x000000ff1c00728c */ /* 0x000fe4000bf65270 */
[----:B------:R-:W-:Y:S02]  /*5790*/  UIADD3 UR5, UPT, UPT, UR13, 0x4600, URZ ;  /* 0x000046000d057890 */ /* 0x000fe4000fffe0ff */
[----:B------:R-:W-:Y:S02]  /*57a0*/  UIADD3 UR4, UPT, UPT, UR13, 0x1e600, URZ ;  /* 0x0001e6000d047890 */ /* 0x000fe4000fffe0ff */
[----:B-1----:R-:W-:Y:S01]  /*57b0*/  UIADD3 UR6, UPT, UPT, UR6, 0x1f, URZ ;  /* 0x0000001f06067890 */ /* 0x002fe2000fffe0ff */
[----:B---3--:R-:W1:Y:S01]  /*57c0*/  LDS R0, [UR13+0x420] ;  /* 0x0004200dff007984 */ /* 0x008e620008000800 */
[----:B------:R-:W-:-:S02]  /*57d0*/  USHF.R.U32.HI UR5, URZ, 0x4, UR5 ;  /* 0x00000004ff057899 */ /* 0x000fc40008011605 */
[----:B------:R-:W-:Y:S02]  /*57e0*/  USHF.R.S32.HI UR21, URZ, 0x1f, UR6 ;  /* 0x0000001fff157899 */ /* 0x000fe40008011406 */
[----:B------:R-:W-:Y:S02]  /*57f0*/  USHF.R.U32.HI UR4, URZ, 0x4, UR4 ;  /* 0x00000004ff047899 */ /* 0x000fe40008011604 */
[----:B------:R-:W-:Y:S02]  /*5800*/  ULEA.HI UR21, UR21, UR6, URZ, 0x5 ;  /* 0x0000000615157291 */ /* 0x000fe4000f8f28ff */
[----:B------:R-:W-:Y:S02]  /*5810*/  ULOP3.LUT UR5, UR5, 0x3fff, URZ, 0xc0, !UPT ;  /* 0x00003fff05057892 */ /* 0x000fe4000f8ec0ff */
[----:B------:R-:W-:Y:S02]  /*5820*/  USHF.R.S32.HI UR21, URZ, 0x5, UR21 ;  /* 0x00000005ff157899 */ /* 0x000fe40008011415 */
[----:B------:R-:W-:-:S02]  /*5830*/  ULOP3.LUT UR18, UR4, 0x3fff, URZ, 0xc0, !UPT ;  /* 0x00003fff04127892 */ /* 0x000fc4000f8ec0ff */
[----:B------:R-:W-:Y:S02]  /*5840*/  UISETP.LT.AND UP0, UPT, UR21, 0x1, UPT ;  /* 0x000000011500788c */ /* 0x000fe4000bf01270 */
[----:B------:R-:W-:Y:S02]  /*5850*/  ULOP3.LUT UR17, UR5, 0x10000, URZ, 0xfc, !UPT ;  /* 0x0001000005117892 */ /* 0x000fe4000f8efcff */
[----:B------:R-:W-:Y:S02]  /*5860*/  ULOP3.LUT UR18, UR18, 0x10000, URZ, 0xfc, !UPT ;  /* 0x0001000012127892 */ /* 0x000fe4000f8efcff */
[----:B------:R-:W-:Y:S01]  /*5870*/  USEL UR25, UR21, 0x1, !UP0 ;  /* 0x0000000115197887 */ /* 0x000fe2000c000000 */
[----:B------:R-:W-:Y:S01]  /*5880*/  UMOV UR11, URZ ;  /* 0x000000ff000b7c82 */ /* 0x000fe20008000000 */
[----:B------:R-:W-:Y:S01]  /*5890*/  UMOV UR22, 0x0 ;  /* 0x0000000000167882 */ /* 0x000fe20000000000 */
[----:B------:R-:W-:Y:S01]  /*58a0*/  UMOV UR23, 0x8200010 ;  /* 0x0820001000177882 */ /* 0x000fe20000000000 */
[----:B-1----:R-:W-:-:S15]  /*58b0*/  R2UR UR26, R0 ;  /* 0x00000000001a72ca */ /* 0x002fde00000e0000 */
.L_x_123:
[C---:B------:R-:W-:Y:S02]  /*58c0*/  LEA R0, R8.reuse, UR13, 0x3 ;  /* 0x0000000d08007c11 */ /* 0x040fe4000f8e18ff */
[----:B------:R-:W-:Y:S02]  /*58d0*/  SHF.L.U32 R5, R3, 0x1f, RZ ;  /* 0x0000001f03057819 */ /* 0x000fe400000006ff */
[----:B------:R-:W-:Y:S02]  /*58e0*/  LEA R4, R8, UR13, 0x4 ;  /* 0x0000000d08047c11 */ /* 0x000fe4000f8e20ff */
[----:B------:R-:W1:Y:S02]  /*58f0*/  SYNCS.PHASECHK.TRANS64.TRYWAIT P0, [R0+URZ+0x370], R5 ;  /* 0x00037005000075a7 */ /* 0x000e6400080011ff */
[----:B-1-3--:R-:W-:Y:S05]  /*5900*/  @!P0 BRA `(.L_x_116) ;  /* 0x0000005c00488947 */ /* 0x00afea0003800000 */
.L_x_286:
[----:B-1----:R-:W1:Y:S01]  /*5910*/  LDS.128 R4, [R4+0x400] ;  /* 0x0004000004047984 */ /* 0x002e620000000c00 */
[----:B------:R-:W-:Y:S02]  /*5920*/  VIADD R0, R0, 0x380 ;  /* 0x0000038000007836 */ /* 0x000fe40000000000 */
[----:B------:R-:W-:Y:S01]  /*5930*/  VIADD R8, R8, 0x1 ;  /* 0x0000000108087836 */ /* 0x000fe20000000000 */
[----:B------:R-:W-:Y:S01]  /*5940*/  @!PT LDS RZ, [RZ] ;  /* 0x00000000fffff984 */ /* 0x000fe20000000800 */
[----:B------:R-:W-:Y:S01]  /*5950*/  @!PT LDS RZ, [RZ] ;  /* 0x00000000fffff984 */ /* 0x000fe20000000800 */
[----:B------:R-:W-:Y:S01]  /*5960*/  @!PT LDS RZ, [RZ] ;  /* 0x00000000fffff984 */ /* 0x000fe20000000800 */
[----:B------:R-:W-:Y:S01]  /*5970*/  @!PT LDS RZ, [RZ] ;  /* 0x00000000fffff984 */ /* 0x000fe20000000800 */
[----:B------:R2:W-:Y:S06]  /*5980*/  MEMBAR.ALL.CTA ;  /* 0x0000000000007992 */ /* 0x0005ec0000008000 */
[----:B--2---:R-:W2:Y:S01]  /*5990*/  FENCE.VIEW.ASYNC.S ;  /* 0x00000000000073c6 */ /* 0x004ea20000000000 */
[----:B------:R-:W-:-:S04]  /*59a0*/  PRMT R0, RZ, 0x654, R0 ;  /* 0x00000654ff007816 */ /* 0x000fc80000000000 */
[----:B--2---:R2:W-:Y:S01]  /*59b0*/  SYNCS.ARRIVE.TRANS64.RED.A1T0 RZ, [R0+URZ], RZ ;  /* 0x000000ff00ff79a7 */ /* 0x0045e200081004ff */
[----:B-1----:R-:W-:Y:S01]  /*59c0*/  LOP3.LUT P1, RZ, R6, 0x1, RZ, 0xc0, !PT ;  /* 0x0000000106ff7812 */ /* 0x002fe2000782c0ff */
[----:B--2---:R-:W-:-:S12]  /*59d0*/  BRA.U UP3, `(.L_x_117) ;  /* 0x0000000103cc7547 */ /* 0x004fd8000b800000 */
[----:B------:R-:W1:Y:S01]  /*59e0*/  LDCU UR4, c[0x0][0x38c] ;  /* 0x00007180ff0477ac */ /* 0x000e620008000800 */
[----:B------:R-:W-:Y:S02]  /*59f0*/  PLOP3.LUT P2, PT, PT, PT, PT, 0x80, 0x8 ;  /* 0x000000000008781c */ /* 0x000fe40003f4f070 */
[----:B------:R-:W-:Y:S01]  /*5a00*/  SHF.L.U32 R5, R9, 0x1f, RZ ;  /* 0x0000001f09057819 */ /* 0x000fe200000006ff */
[----:B------:R-:W-:Y:S02]  /*5a10*/  ULEA UR19, UR20, UR13, 0x3 ;  /* 0x0000000d14137291 */ /* 0x000fe4000f8e18ff */
[----:B-1----:R-:W-:-:S06]  /*5a20*/  UISETP.GE.AND UP0, UPT, UR4, 0x1, UPT ;  /* 0x000000010400788c */ /* 0x002fcc000bf06270 */
[----:B------:R-:W-:-:S05]  /*5a30*/  PLOP3.LUT P0, PT, PT, PT, UP0, 0x80, 0x8 ;  /* 0x000000000008781c */ /* 0x000fca0003f0f008 */
[----:B------:R-:W-:-:S08]  /*5a40*/  @UP0 ULEA UR4, UR10, UR13, 0x3 ;  /* 0x0000000d0a040291 */ /* 0x000fd0000f8e18ff */
[----:B------:R-:W-:-:S04]  /*5a50*/  @P0 SHF.L.U32 R0, R2, 0x1f, RZ ;  /* 0x0000001f02000819 */ /* 0x000fc800000006ff */
[----:B------:R1:W2:Y:S01]  /*5a60*/  @P0 SYNCS.PHASECHK.TRANS64.TRYWAIT P2, [UR4], R0 ;  /* 0x00000000ff0005a7 */ /* 0x0002a20008041104 */
[----:B------:R-:W3:Y:S02]  /*5a70*/  SYNCS.PHASECHK.TRANS64.TRYWAIT P0, [UR19+0x3b0], R5 ;  /* 0x0003b005ff0075a7 */ /* 0x000ee40008001113 */
[----:B-123--:R-:W-:Y:S05]  /*5a80*/  @!P0 BRA `(.L_x_118) ;  /* 0x0000005800fc8947 */ /* 0x00efea0003800000 */
.L_x_288:
[----:B------:R-:W-:Y:S01]  /*5a90*/  UMOV UR14, UR11 ;  /* 0x0000000b000e7c82 */ /* 0x000fe20008000000 */
[----:B------:R-:W-:Y:S05]  /*5aa0*/  BRA.U !UP0, `(.L_x_119) ;  /* 0x0000000108887547 */ /* 0x000fea000b800000 */
[----:B------:R-:W-:Y:S02]  /*5ab0*/  UIADD3 UR14, UPT, UPT, UR25, UR11, URZ ;  /* 0x0000000b190e7290 */ /* 0x000fe4000fffe0ff */
[----:B------:R-:W-:Y:S02]  /*5ac0*/  ULEA UR15, UR20, UR26, 0x6 ;  /* 0x0000001a140f7291 */ /* 0x000fe4000f8e30ff */
[----:B------:R-:W-:Y:S01]  /*5ad0*/  UPLOP3.LUT UP2, UPT, UPT, UPT, UPT, 0x40, 0x4 ;  /* 0x000000000004789c */ /* 0x000fe20003f4e870 */
[----:B------:R-:W-:Y:S01]  /*5ae0*/  UMOV UR12, UR21 ;  /* 0x00000015000c7c82 */ /* 0x000fe20008000000 */
[----:B------:R-:W-:-:S09]  /*5af0*/  UMOV UR5, UR10 ;  /* 0x0000000a00057c82 */ /* 0x000fd20008000000 */
.L_x_122:
[----:B--2---:R-:W-:Y:S01]  /*5b00*/  ULEA UR6, UR5, UR13, 0x3 ;  /* 0x0000000d05067291 */ /* 0x004fe2000f8e18ff */
[----:B---3--:R-:W-:Y:S11]  /*5b10*/  @P2 BRA `(.L_x_120) ;  /* 0x00000000000c2947 */ /* 0x008ff60003800000 */
[----:B-1----:R-:W-:Y:S04]  /*5b20*/  SHF.L.U32 R5, R2, 0x1f, RZ ;  /* 0x0000001f02057819 */ /* 0x002fe800000006ff */
[----:B------:R-:W1:Y:S02]  /*5b30*/  SYNCS.PHASECHK.TRANS64.TRYWAIT P0, [UR6], R5 ;  /* 0x00000005ff0075a7 */ /* 0x000e640008001106 */
[----:B-1----:R-:W-:Y:S05]  /*5b40*/  @!P0 BRA `(.L_x_121) ;  /* 0x0000005800e48947 */ /* 0x002fea0003800000 */
.L_x_120:
[----:B------:R-:W-:Y:S01]  /*5b50*/  UISETP.NE.AND UP0, UPT, UR12, 0x1, UPT ;  /* 0x000000010c00788c */ /* 0x000fe2000bf05270 */
[----:B------:R-:W-:Y:S01]  /*5b60*/  PLOP3.LUT P2, PT, PT, PT, PT, 0x80, 0x8 ;  /* 0x000000000008781c */ /* 0x000fe20003f4f070 */
[----:B------:R-:W-:Y:S02]  /*5b70*/  UIADD3 UR4, UPT, UPT, UR5, 0x1, URZ ;  /* 0x0000000105047890 */ /* 0x000fe4000fffe0ff */
[----:B------:R-:W-:Y:S02]  /*5b80*/  ULEA UR8, UR5, UR18, 0x7 ;  /* 0x0000001205087291 */ /* 0x000fe4000f8e38ff */
[----:B------:R-:W-:Y:S01]  /*5b90*/  UISETP.NE.AND UP1, UPT, UR4, 0x34, UPT ;  /* 0x000000340400788c */ /* 0x000fe2000bf25270 */
[----:B------:R-:W-:Y:S01]  /*5ba0*/  PLOP3.LUT P0, PT, PT, PT, UP0, 0x80, 0x8 ;  /* 0x000000000008781c */ /* 0x000fe20003f0f008 */
[----:B------:R-:W-:Y:S02]  /*5bb0*/  UIADD3 UR11, UPT, UPT, UR11, 0x1, URZ ;  /* 0x000000010b0b7890 */ /* 0x000fe4000fffe0ff */
[----:B------:R-:W-:Y:S02]  /*5bc0*/  USEL UR7, URZ, 0x1, UP1 ;  /* 0x00000001ff077887 */ /* 0x000fe40008800000 */
[----:B------:R-:W-:Y:S01]  /*5bd0*/  USEL UR10, UR4, URZ, UP1 ;  /* 0x000000ff040a7287 */ /* 0x000fe20008800000 */
[----:B------:R-:W-:Y:S01]  /*5be0*/  UMOV UR9, 0xc0004010 ;  /* 0xc000401000097882 */ /* 0x000fe20000000000 */
[----:B------:R-:W-:Y:S02]  /*5bf0*/  UIADD3 UR12, UPT, UPT, UR12, -0x1, URZ ;  /* 0xffffffff0c0c7890 */ /* 0x000fe4000fffe0ff */
[----:B------:R-:W-:Y:S01]  /*5c00*/  LOP3.LUT R2, R2, UR7, RZ, 0x3c, !PT ;  /* 0x0000000702027c12 */ /* 0x000fe2000f8e3cff */
[----:B------:R-:W-:Y:S01]  /*5c10*/  @UP0 ULEA UR4, UR10, UR13, 0x3 ;  /* 0x0000000d0a040291 */ /* 0x000fe2000f8e18ff */
[----:B------:R-:W-:Y:S02]  /*5c20*/  UMOV UR7, 0xc0004010 ;  /* 0xc000401000077882 */ /* 0x000fe40000000000 */
[----:B-1----:R-:W-:Y:S01]  /*5c30*/  @P0 SHF.L.U32 R0, R2, 0x1f, RZ ;  /* 0x0000001f02000819 */ /* 0x002fe200000006ff */
[----:B------:R-:W-:Y:S05]  /*5c40*/  UISETP.NE.AND UP0, UPT, UR11, UR14, UPT ;  /* 0x0000000e0b00728c */ /* 0x000fea000bf05270 */
[----:B------:R2:W3:Y:S01]  /*5c50*/  @P0 SYNCS.PHASECHK.TRANS64.TRYWAIT P2, [UR4], R0 ;  /* 0x00000000ff0005a7 */ /* 0x0004e20008041104 */
[----:B------:R-:W-:Y:S02]  /*5c60*/  UIADD3 UR4, UPT, UPT, UR6, 0x1a0, URZ ;  /* 0x000001a006047890 */ /* 0x000fe4000fffe0ff */
[----:B------:R-:W-:Y:S03]  /*5c70*/  ULEA UR6, UR5, UR17, 0x7 ;  /* 0x0000001105067291 */ /* 0x000fe6000f8e38ff */
[----:B------:R-:W-:Y:S06]  /*5c80*/  UMOV UR5, UR10 ;  /* 0x0000000a00057c82 */ /* 0x000fec0008000000 */
[----:B------:R2:W-:Y:S01]  /*5c90*/  UTCQMMA.2CTA gdesc[UR6], gdesc[UR8], tmem[UR15], tmem[UR22], idesc[UR23], UP2 ;  /* 0x00ff1608060075ea */ /* 0x0005e2000920030f */
[----:B------:R-:W-:Y:S01]  /*5ca0*/  UPLOP3.LUT UP2, UPT, UPT, UPT, UPT, 0x80, 0x8 ;  /* 0x000000000008789c */ /* 0x000fe20003f4f070 */
[----:B------:R2:W-:Y:S01]  /*5cb0*/  UTCBAR.2CTA.MULTICAST [UR4], URZ, UR16 ;  /* 0x000000ff040073e9 */ /* 0x0005e20008200810 */
[----:B------:R-:W-:Y:S09]  /*5cc0*/  BRA.U UP0, `(.L_x_122) ;  /* 0xfffffffd008c7547 */ /* 0x000ff2000b83ffff */
.L_x_119:
[----:B--2---:R-:W-:Y:S01]  /*5cd0*/  UIADD3 UR4, UPT, UPT, UR19, 0x390, URZ ;  /* 0x0000039013047890 */ /* 0x004fe2000fffe0ff */
[----:B------:R-:W-:-:S08]  /*5ce0*/  UMOV UR11, UR14 ;  /* 0x0000000e000b7c82 */ /* 0x000fd00008000000 */
[----:B------:R2:W-:Y:S01]  /*5cf0*/  UTCBAR.2CTA.MULTICAST [UR4], URZ, UR24 ;  /* 0x000000ff040073e9 */ /* 0x0005e20008200818 */
[----:B------:R-:W-:Y:S02]  /*5d00*/  NOP ;  /* 0x0000000000007918 */ /* 0x000fe40000000000 */
.L_x_117:
[----:B--2---:R-:W-:Y:S01]  /*5d10*/  UIADD3 UR4, UPT, UPT, UR20, 0x1, URZ ;  /* 0x0000000114047890 */ /* 0x004fe2000fffe0ff */
[----:B------:R-:W-:-:S03]  /*5d20*/  ISETP.NE.AND P0, PT, R8, 0x2, PT ;  /* 0x000000020800780c */ /* 0x000fc60003f05270 */
[----:B------:R-:W-:Y:S01]  /*5d30*/  UISETP.NE.AND UP0, UPT, UR4, 0x4, UPT ;  /* 0x000000040400788c */ /* 0x000fe2000bf05270 */
[----:B-1----:R-:W-:Y:S02]  /*5d40*/  SEL R0, RZ, 0x1, P0 ;  /* 0x00000001ff007807 */ /* 0x002fe40000000000 */
[----:B------:R-:W-:Y:S01]  /*5d50*/  SEL R8, R8, RZ, P0 ;  /* 0x000000ff08087207 */ /* 0x000fe20000000000 */
[----:B------:R-:W-:Y:S01]  /*5d60*/  USEL UR5, URZ, 0x1, UP0 ;  /* 0x00000001ff057887 */ /* 0x000fe20008000000 */
[----:B------:R-:W-:Y:S01]  /*5d70*/  LOP3.LUT R3, R3, R0, RZ, 0x3c, !PT ;  /* 0x0000000003037212 */ /* 0x000fe200078e3cff */
[----:B------:R-:W-:-:S04]  /*5d80*/  USEL UR20, UR4, URZ, UP0 ;  /* 0x000000ff04147287 */ /* 0x000fc80008000000 */
[----:B------:R-:W-:Y:S01]  /*5d90*/  LOP3.LUT R9, R9, UR5, RZ, 0x3c, !PT ;  /* 0x0000000509097c12 */ /* 0x000fe2000f8e3cff */
[----:B------:R-:W-:Y:S07]  /*5da0*/  @P1 BRA `(.L_x_123) ;  /* 0xfffffff800c41947 */ /* 0x000fee000383ffff */
[----:B------:R-:W1:Y:S01]  /*5db0*/  S2UR UR8, SR_CgaCtaId ;  /* 0x00000000000879c3 */ /* 0x000e620000008800 */
[----:B------:R-:W-:Y:S01]  /*5dc0*/  ELECT P0, URZ, PT ;  /* 0x0000000000ff782f */ /* 0x000fe20003800000 */
[----:B------:R-:W-:Y:S01]  /*5dd0*/  HFMA2 R0, -RZ, RZ, 0, 5.9604644775390625e-08 ;  /* 0x00000001ff007431 */ /* 0x000fe200000001ff */
[----:B------:R-:W-:-:S05]  /*5de0*/  UMOV UR4, 0x40 ;  /* 0x0000004000047882 */ /* 0x000fca0000000000 */
[----:B------:R-:W-:Y:S01]  /*5df0*/  UVIRTCOUNT.DEALLOC.SMPOOL 0x80 ;  /* 0x000000800000784c */ /* 0x000fe20000000000 */
[----:B------:R-:W-:Y:S02]  /*5e00*/  UISETP.NE.AND UP1, UPT, UR28, URZ, UPT ;  /* 0x000000ff1c00728c */ /* 0x000fe4000bf25270 */
[----:B-1----:R-:W-:-:S09]  /*5e10*/  ULEA UR8, UR8, UR4, 0x18 ;  /* 0x0000000408087291 */ /* 0x002fd2000f8ec0ff */
[----:B------:R1:W-:Y:S01]  /*5e20*/  @P0 STS.U8 [UR8+0x1c], R0 ;  /* 0x00001c00ff000988 */ /* 0x0003e20008000008 */
[----:B------:R-:W-:Y:S05]  /*5e30*/  BRA.U UP1, `(.L_x_124) ;  /* 0x0000000101a07547 */ /* 0x000fea000b800000 */
[----:B------:R-:W-:Y:S01]  /*5e40*/  UIADD3 UR7, UPT, UPT, UR13, 0x3b0, URZ ;  /* 0x000003b00d077890 */ /* 0x000fe2000fffe0ff */
[----:B------:R-:W-:-:S03]  /*5e50*/  SHF.L.U32 R3, R9, 0x1f, RZ ;  /* 0x0000001f09037819 */ /* 0x000fc600000006ff */
[----:B------:R-:W-:-:S09]  /*5e60*/  ULEA UR4, UR20, UR7, 0x3 ;  /* 0x0000000714047291 */ /* 0x000fd2000f8e18ff */
[----:B------:R-:W2:Y:S02]  /*5e70*/  SYNCS.PHASECHK.TRANS64.TRYWAIT P0, [UR4], R3 ;  /* 0x00000003ff0075a7 */ /* 0x000ea40008001104 */
[----:B--2---:R-:W-:Y:S05]  /*5e80*/  @!P0 BRA `(.L_x_125) ;  /* 0x00000058002c8947 */ /* 0x004fea0003800000 */
.L_x_291:
        /* <DEDUP_REMOVED lines=9> */
.L_x_293:
        /* <DEDUP_REMOVED lines=9> */
.L_x_295:
[----:B------:R-:W-:-:S04]  /*5fb0*/  UIADD3 UR4, UPT, UPT, UR4, 0x1, URZ ;  /* 0x0000000104047890 */ /* 0x000fc8000fffe0ff */
[----:B------:R-:W-:-:S04]  /*5fc0*/  UISETP.NE.AND UP0, UPT, UR4, 0x4, UPT ;  /* 0x000000040400788c */ /* 0x000fc8000bf05270 */
[----:B------:R-:W-:Y:S02]  /*5fd0*/  USEL UR5, URZ, 0x1, UP0 ;  /* 0x00000001ff057887 */ /* 0x000fe40008000000 */
[----:B------:R-:W-:-:S04]  /*5fe0*/  USEL UR4, UR4, URZ, UP0 ;  /* 0x000000ff04047287 */ /* 0x000fc80008000000 */
[----:B------:R-:W-:Y:S01]  /*5ff0*/  ULEA UR4, UR4, UR7, 0x3 ;  /* 0x0000000704047291 */ /* 0x000fe2000f8e18ff */
[----:B-1----:R-:W-:-:S04]  /*6000*/  LOP3.LUT R3, R2, UR5, RZ, 0x3c, !PT ;  /* 0x0000000502037c12 */ /* 0x002fc8000f8e3cff */
[----:B------:R-:W-:Y:S01]  /*6010*/  SHF.L.U32 R3, R3, 0x1f, RZ ;  /* 0x0000001f03037819 */ /* 0x000fe200000006ff */
[----:B------:R-:W-:-:S04]  /*6020*/  IMAD.U32 R0, RZ, RZ, UR4 ;  /* 0x00000004ff007e24 */ /* 0x000fc8000f8e00ff */
[----:B------:R1:W2:Y:S03]  /*6030*/  SYNCS.PHASECHK.TRANS64.TRYWAIT P0, [R0+URZ], R3 ;  /* 0x00000003000075a7 */ /* 0x0002a600080011ff */
[----:B--2---:R-:W-:Y:S05]  /*6040*/  @!P0 NANOSLEEP.SYNCS 0x989680 ;  /* 0x009896800000895d */ /* 0x004fea0003900000 */
[----:B------:R-:W2:Y:S02]  /*6050*/  @!P0 SYNCS.PHASECHK.TRANS64 P0, [R0+URZ], R3 ;  /* 0x00000003000085a7 */ /* 0x000ea400080010ff */
[----:B--2---:R-:W-:Y:S05]  /*6060*/  @P0 BRA `(.L_x_128) ;  /* 0x0000000000200947 */ /* 0x004fea0003800000 */
.L_x_129:
[----:B--2---:R2:W4:Y:S02]  /*6070*/  SYNCS.PHASECHK.TRANS64.TRYWAIT P0, [R0+URZ], R3 ;  /* 0x00000003000075a7 */ /* 0x00452400080011ff */
[----:B----4-:R-:W-:Y:S05]  /*6080*/  @!P0 NANOSLEEP.SYNCS 0x989680 ;  /* 0x009896800000895d */ /* 0x010fea0003900000 */
[----:B------:R-:W4:Y:S02]  /*6090*/  @!P0 SYNCS.PHASECHK.TRANS64 P0, [R0+URZ], R3 ;  /* 0x00000003000085a7 */ /* 0x000f2400080010ff */
[----:B----4-:R-:W-:Y:S05]  /*60a0*/  @!P0 BRA `(.L_x_129) ;  /* 0xfffffffc00f08947 */ /* 0x010fea000383ffff */
[----:B------:R-:W-:Y:S05]  /*60b0*/  BRA `(.L_x_128) ;  /* 0x00000000000c7947 */ /* 0x000fea0003800000 */
.L_x_124:
[----:B------:R-:W-:-:S04]  /*60c0*/  UIADD3 UR4, UPT, UPT, UR13, 0x3f0, URZ ;  /* 0x000003f00d047890 */ /* 0x000fc8000fffe0ff */
[----:B------:R-:W-:-:S09]  /*60d0*/  UPRMT UR4, UR29, 0x654, UR4 ;  /* 0x000006541d047896 */ /* 0x000fd20008000004 */
[----:B------:R-:W-:Y:S03]  /*60e0*/  SYNCS.ARRIVE.TRANS64.RED.A1T0 RZ, [UR4], RZ ;  /* 0x000000ffffff79a7 */ /* 0x000fe60008100404 */
.L_x_128:
[----:B-12---:R-:W-:Y:S01]  /*60f0*/  SHF.L.U32 R3, RZ, 0x1f, RZ ;  /* 0x0000001fff037819 */ /* 0x006fe200000006ff */
[----:B------:R-:W-:Y:S01]  /*6100*/  UIADD3 UR4, UPT, UPT, UR13, 0x3f0, URZ ;  /* 0x000003f00d047890 */ /* 0x000fe2000fffe0ff */
[----:B------:R-:W-:Y:S02]  /*6110*/  PLOP3.LUT P0, PT, PT, PT, UP1, 0x80, 0x8 ;  /* 0x000000000008781c */ /* 0x000fe40003f0f018 */
[----:B------:R-:W1:Y:S02]  /*6120*/  SYNCS.PHASECHK.TRANS64.TRYWAIT P1, [UR13+0x3f0], R3 ;  /* 0x0003f003ff0075a7 */ /* 0x000e64000802110d */
[----:B-1----:R-:W-:Y:S09]  /*6130*/  @!P1 BRA `(.L_x_130) ;  /* 0x0000005400c89947 */ /* 0x002ff20003800000 */
.L_x_297:
[----:B------:R-:W-:Y:S01]  /*6140*/  @!UP1 UPRMT UR4, UR29, 0x654, UR4 ;  /* 0x000006541d049896 */ /* 0x000fe20008000004 */
[----:B------:R-:W-:Y:S01]  /*6150*/  UMOV UR5, 0xffff ;  /* 0x0000ffff00057882 */ /* 0x000fe20000000000 */
[----:B------:R-:W-:-:S07]  /*6160*/  UMOV UR6, 0x1 ;  /* 0x0000000100067882 */ /* 0x000fce0000000000 */
[----:B------:R-:W-:Y:S01]  /*6170*/  @!P0 SYNCS.ARRIVE.TRANS64.RED.A1T0 RZ, [UR4], RZ ;  /* 0x000000ffffff89a7 */ /* 0x000fe20008100404 */
[----:B------:R-:W-:Y:S01]  /*6180*/  NOP ;  /* 0x0000000000007918 */ /* 0x000fe20000000000 */
[----:B-1----:R-:W1:Y:S01]  /*6190*/  LDS R0, [UR8+0x14] ;  /* 0x00001408ff007984 */ /* 0x002e620008000800 */
[----:B------:R-:W-:-:S04]  /*61a0*/  ULOP3.LUT UR4, UR26, 0xffff, URZ, 0xc0, !UPT ;  /* 0x0000ffff1a047892 */ /* 0x000fc8000f8ec0ff */
[----:B------:R-:W-:-:S04]  /*61b0*/  USHF.R.U32.HI UR4, URZ, 0x5, UR4 ;  /* 0x00000005ff047899 */ /* 0x000fc80008011604 */
[----:B------:R-:W-:Y:S02]  /*61c0*/  USHF.L.U32 UR5, UR5, UR4, URZ ;  /* 0x0000000405057299 */ /* 0x000fe400080006ff */
[----:B------:R-:W-:-:S04]  /*61d0*/  USHF.L.U32 UR4, UR6, UR4, URZ ;  /* 0x0000000406047299 */ /* 0x000fc800080006ff */
[----:B-1----:R-:W-:-:S04]  /*61e0*/  LOP3.LUT R0, R0, UR5, RZ, 0xc0, !PT ;  /* 0x0000000500007c12 */ /* 0x002fc8000f8ec0ff */
[----:B------:R-:W-:-:S13]  /*61f0*/  ISETP.NE.AND P0, PT, R0, UR5, PT ;  /* 0x0000000500007c0c */ /* 0x000fda000bf05270 */
[----:B------:R-:W-:Y:S05]  /*6200*/  @P0 BRA `(.L_x_131) ;  /* 0x0000000000580947 */ /* 0x000fea0003800000 */
[----:B------:R-:W1:Y:S02]  /*6210*/  LDS R0, [UR8+0x18] ;  /* 0x00001808ff007984 */ /* 0x000e640008000800 */
[----:B-1----:R-:W-:-:S04]  /*6220*/  LOP3.LUT R0, R0, UR4, RZ, 0xc0, !PT ;  /* 0x0000000400007c12 */ /* 0x002fc8000f8ec0ff */
[----:B------:R-:W-:-:S13]  /*6230*/  ISETP.NE.AND P0, PT, R0, UR4, PT ;  /* 0x0000000400007c0c */ /* 0x000fda000bf05270 */
[----:B------:R-:W-:Y:S05]  /*6240*/  @P0 BRA `(.L_x_132) ;  /* 0x00000000003c0947 */ /* 0x000fea0003800000 */
[----:B------:R-:W1:Y:S01]  /*6250*/  S2R R2, SR_LANEID ;  /* 0x0000000000027919 */ /* 0x000e620000000000 */
[----:B------:R-:W-:Y:S01]  /*6260*/  ULOP3.LUT UR5, URZ, UR5, URZ, 0x33, !UPT ;  /* 0x00000005ff057292 */ /* 0x000fe2000f8e33ff */
[----:B------:R-:W-:Y:S01]  /*6270*/  LOP3.LUT R4, RZ, UR4, RZ, 0x33, !PT ;  /* 0x00000004ff047c12 */ /* 0x000fe2000f8e33ff */
[----:B------:R-:W-:Y:S02]  /*6280*/  VOTEU.ANY UR4, UPT, PT ;  /* 0x0000000000047886 */ /* 0x000fe400038e0100 */
[----:B------:R-:W-:Y:S01]  /*6290*/  UFLO.U32 UR4, UR4 ;  /* 0x00000004000472bd */ /* 0x000fe200080e0000 */
[----:B------:R-:W2:Y:S01]  /*62a0*/  REDUX UR6, R4 ;  /* 0x00000000040673c4 */ /* 0x000ea20000000000 */
[----:B------:R-:W-:-:S06]  /*62b0*/  IMAD.U32 R0, RZ, RZ, UR5 ;  /* 0x00000005ff007e24 */ /* 0x000fcc000f8e00ff */
[----:B------:R4:W-:Y:S01]  /*62c0*/  UTCATOMSWS.AND URZ, UR5 ;  /* 0x0000000500ff79e3 */ /* 0x0009e20008000000 */
[----:B------:R-:W3:Y:S01]  /*62d0*/  REDUX UR7, R0 ;  /* 0x00000000000773c4 */ /* 0x000ee20000000000 */
[----:B-1----:R-:W-:Y:S01]  /*62e0*/  ISETP.EQ.U32.AND P0, PT, R2, UR4, PT ;  /* 0x0000000402007c0c */ /* 0x002fe2000bf02070 */
[----:B--2---:R-:W-:Y:S01]  /*62f0*/  IMAD.U32 R2, RZ, RZ, UR6 ;  /* 0x00000006ff027e24 */ /* 0x004fe2000f8e00ff */
[----:B---3--:R-:W-:-:S11]  /*6300*/  MOV R3, UR7 ;  /* 0x0000000700037c02 */ /* 0x008fd60008000f00 */
[----:B------:R4:W-:Y:S04]  /*6310*/  @P0 ATOMS.AND RZ, [UR8+0x14], R3 ;  /* 0x00001403ffff098c */ /* 0x0009e8000a800008 */
[----:B------:R4:W-:Y:S01]  /*6320*/  @P0 ATOMS.AND RZ, [UR8+0x18], R2 ;  /* 0x00001802ffff098c */ /* 0x0009e2000a800008 */
[----:B------:R-:W-:Y:S05]  /*6330*/  BRA `(.L_x_133) ;  /* 0x0000000000147947 */ /* 0x000fea0003800000 */
.L_x_132:
[----:B------:R-:W-:Y:S02]  /*6340*/  MOV R2, 0x6360 ;  /* 0x0000636000027802 */ /* 0x000fe40000000f00 */
[----:B---3-5:R-:W-:Y:S05]  /*6350*/  CALL.REL.NOINC `($__internal_0_$__cuda_sm10x_tcgen05_guardrail_trap_col_being_dealloced_not_returned_by_alloc) ;  /* 0x00000058001c7944 */ /* 0x028fea0003c00000 */
[----:B------:R-:W-:Y:S05]  /*6360*/  BRA `(.L_x_133) ;  /* 0x0000000000087947 */ /* 0x000fea0003800000 */
.L_x_131:
[----:B------:R-:W-:Y:S02]  /*6370*/  MOV R2, 0x6390 ;  /* 0x0000639000027802 */ /* 0x000fe40000000f00 */
[----:B---3-5:R-:W-:Y:S05]  /*6380*/  CALL.REL.NOINC `($__internal_2_$__cuda_sm10x_tcgen05_guardrail_trap_unallocated_columns_being_dealloced) ;  /* 0x0000005800287944 */ /* 0x028fea0003c00000 */
.L_x_133:
[----:B------:R-:W-:Y:S01]  /*6390*/  NOP ;  /* 0x0000000000007918 */ /* 0x000fe20000000000 */
[----:B----4-:R-:W-:Y:S05]  /*63a0*/  EXIT ;  /* 0x000000000000794d */ /* 0x010fea0003800000 */
.L_x_104:
[----:B------:R-:W-:-:S09]  /*63b0*/  UISETP.NE.OR UP0, UPT, UR23, 0x3, !UP4 ;  /* 0x000000031700788c */ /* 0x000fd2000e705670 */
[----:B------:R-:W-:Y:S05]  /*63c0*/  BRA.U UP0, `(.L_x_134) ;  /* 0x0000000d00b47547 */ /* 0x000fea000b800000 */
[----:B------:R-:W2:Y:S01]  /*63d0*/  LDCU UR31, c[0x0][0x370] ;  /* 0x00006e00ff1f77ac */ /* 0x000ea20008000800 */
[----:B------:R-:W3:Y:S01]  /*63e0*/  LDC.64 R16, c[0x0][0x348] ;  /* 0x0000d200ff107b82 */ /* 0x000ee20000000a00 */
[----:B------:R-:W-:Y:S02]  /*63f0*/  HFMA2 R13, -RZ, RZ, 0, 0 ;  /* 0x00000000ff0d7431 */ /* 0x000fe400000001ff */
[----:B------:R-:W-:Y:S01]  /*6400*/  IMAD.MOV.U32 R15, RZ, RZ, 0x1 ;  /* 0x00000001ff0f7424 */ /* 0x000fe200078e00ff */
[----:B------:R-:W2:Y:S01]  /*6410*/  LDCU.128 UR32, c[0x0][0xb10] ;  /* 0x00016200ff2077ac */ /* 0x000ea20008000c00 */
[----:B------:R-:W-:Y:S01]  /*6420*/  IMAD.MOV.U32 R14, RZ, RZ, RZ ;  /* 0x000000ffff0e7224 */ /* 0x000fe200078e00ff */
[----:B------:R-:W-:Y:S01]  /*6430*/  MOV R7, 0x1000 ;  /* 0x0000100000077802 */ /* 0x000fe20000000f00 */
[----:B------:R-:W4:Y:S01]  /*6440*/  LDCU UR30, c[0x0][0x374] ;  /* 0x00006e80ff1e77ac */ /* 0x000f220008000800 */
[----:B------:R-:W1:Y:S01]  /*6450*/  LDC.64 R2, c[0x0][0x888] ;  /* 0x00022200ff027b82 */ /* 0x000e620000000a00 */
[----:B------:R-:W4:Y:S01]  /*6460*/  LDCU UR15, c[0x0][0xb0c] ;  /* 0x00016180ff0f77ac */ /* 0x000f220008000800 */
[----:B------:R-:W3:Y:S06]  /*6470*/  LDCU UR40, c[0x0][0xb20] ;  /* 0x00016400ff2877ac */ /* 0x000eec0008000800 */
[----:B------:R-:W1:Y:S01]  /*6480*/  LDC.64 R4, c[0x0][0x890] ;  /* 0x00022400ff047b82 */ /* 0x000e620000000a00 */
[----:B------:R-:W3:Y:S01]  /*6490*/  LDCU UR4, c[0x0][0xb30] ;  /* 0x00016600ff0477ac */ /* 0x000ee20008000800 */
[----:B------:R-:W-:Y:S01]  /*64a0*/  UMOV UR21, 0x400 ;  /* 0x0000040000157882 */ /* 0x000fe20000000000 */
[----:B--2---:R-:W-:-:S02]  /*64b0*/  UIMAD.WIDE.U32 UR6, UR31, UR32, URZ ;  /* 0x000000201f0672a5 */ /* 0x004fc4000f8e00ff */
[----:B----4-:R-:W-:Y:S02]  /*64c0*/  UIMAD.WIDE.U32 UR8, UR30, UR35, URZ ;  /* 0x000000231e0872a5 */ /* 0x010fe4000f8e00ff */
[----:B------:R-:W-:Y:S02]  /*64d0*/  ULEA UR21, UR46, UR21, 0x18 ;  /* 0x000000152e157291 */ /* 0x000fe4000f8ec0ff */
[----:B------:R-:W-:Y:S02]  /*64e0*/  UPLOP3.LUT UP3, UPT, UPT, UPT, UPT, 0x40, 0x4 ;  /* 0x000000000004789c */ /* 0x000fe40003f6e870 */
[----:B------:R-:W-:Y:S01]  /*64f0*/  UIADD3 UR37, UPT, UPT, UR21, 0x348, URZ ;  /* 0x0000034815257890 */ /* 0x000fe2000fffe0ff */
[----:B------:R-:W-:Y:S01]  /*6500*/  UMOV UR6, UR7 ;  /* 0x0000000700067c82 */ /* 0x000fe20008000000 */
[----:B------:R-:W-:Y:S01]  /*6510*/  UMOV UR38, UR9 ;  /* 0x0000000900267c82 */ /* 0x000fe20008000000 */
[----:B------:R-:W-:Y:S02]  /*6520*/  UISETP.GE.AND UP0, UPT, UR42, 0x1, UPT ;  /* 0x000000012a00788c */ /* 0x000fe4000bf06270 */
[----:B------:R-:W-:Y:S01]  /*6530*/  UISETP.NE.AND UP4, UPT, UR42, 0x1, UPT ;  /* 0x000000012a00788c */ /* 0x000fe2000bf85270 */
[----:B------:R-:W2:Y:S01]  /*6540*/  LDCU.64 UR22, c[0x0][0xb28] ;  /* 0x00016500ff1677ac */ /* 0x000ea20008000a00 */
[----:B------:R-:W-:-:S02]  /*6550*/  UISETP.NE.AND UP6, UPT, UR15, 0x1, UPT ;  /* 0x000000010f00788c */ /* 0x000fc4000bfc5270 */
[----:B------:R-:W-:Y:S02]  /*6560*/  UISETP.NE.AND UP5, UPT, UR34, 0x1, UPT ;  /* 0x000000012200788c */ /* 0x000fe4000bfa5270 */
[----:B------:R-:W-:Y:S02]  /*6570*/  UIADD3 UR25, UPT, UPT, UR21, 0x340, URZ ;  /* 0x0000034015197890 */ /* 0x000fe4000fffe0ff */
[----:B------:R-:W-:Y:S02]  /*6580*/  UPRMT UR37, UR46, 0x654, UR37 ;  /* 0x000006542e257896 */ /* 0x000fe40008000025 */
[----:B------:R-:W-:Y:S02]  /*6590*/  USHF.R.U32.HI UR39, URZ, UR33, UR6 ;  /* 0x00000021ff277299 */ /* 0x000fe40008011606 */
[----:B---3--:R-:W-:Y:S02]  /*65a0*/  USHF.R.U32.HI UR38, URZ, UR40, UR38 ;  /* 0x00000028ff267299 */ /* 0x008fe40008011626 */
[----:B------:R-:W-:-:S11]  /*65b0*/  UISETP.NE.AND UP2, UPT, UR4, 0x1, UPT ;  /* 0x000000010400788c */ /* 0x000fd6000bf45270 */
.L_x_143:
[C---:B------:R-:W-:Y:S02]  /*65c0*/  LEA R12, R14.reuse, UR21, 0x3 ;  /* 0x000000150e0c7c11 */ /* 0x040fe4000f8e18ff */
[----:B------:R-:W-:Y:S02]  /*65d0*/  SHF.L.U32 R9, R13, 0x1f, RZ ;  /* 0x0000001f0d097819 */ /* 0x000fe400000006ff */
[----:B------:R-:W-:Y:S02]  /*65e0*/  LEA R10, R14, UR21, 0x4 ;  /* 0x000000150e0a7c11 */ /* 0x000fe4000f8e20ff */
[----:B---3--:R-:W3:Y:S02]  /*65f0*/  SYNCS.PHASECHK.TRANS64.TRYWAIT P0, [R12+URZ+0x370], R9 ;  /* 0x000370090c0075a7 */ /* 0x008ee400080011ff */
[----:B---3--:R-:W-:Y:S05]  /*6600*/  @!P0 BRA `(.L_x_135) ;  /* 0x0000005000ac8947 */ /* 0x008fea0003800000 */
.L_x_298:
[----:B---3--:R-:W3:Y:S01]  /*6610*/  LDS.128 R8, [R10+0x400] ;  /* 0x000400000a087984 */ /* 0x008ee20000000c00 */
[----:B------:R-:W-:Y:S01]  /*6620*/  UISETP.GE.AND UP0, UPT, UR42, 0x1, UPT ;  /* 0x000000012a00788c */ /* 0x000fe2000bf06270 */
[----:B------:R-:W-:Y:S01]  /*6630*/  @!PT LDS RZ, [RZ] ;  /* 0x00000000fffff984 */ /* 0x000fe20000000800 */
[----:B------:R-:W-:Y:S01]  /*6640*/  @!PT LDS RZ, [RZ] ;  /* 0x00000000fffff984 */ /* 0x000fe20000000800 */
[----:B------:R-:W-:Y:S01]  /*6650*/  @!PT LDS RZ, [RZ] ;  /* 0x00000000fffff984 */ /* 0x000fe20000000800 */
[----:B------:R-:W-:Y:S01]  /*6660*/  @!PT LDS RZ, [RZ] ;  /* 0x00000000fffff984 */ /* 0x000fe20000000800 */
[----:B------:R4:W-:Y:S06]  /*6670*/  MEMBAR.ALL.CTA ;  /* 0x0000000000007992 */ /* 0x0009ec0000008000 */
[----:B----4-:R-:W4:Y:S01]  /*6680*/  FENCE.VIEW.ASYNC.S ;  /* 0x00000000000073c6 */ /* 0x010f220000000000 */
[----:B---3--:R-:W-:Y:S11]  /*6690*/  LOP3.LUT P0, RZ, R10, 0x1, RZ, 0xc0, !PT ;  /* 0x000000010aff7812 */ /* 0x008ff6000780c0ff */
[----:B------:R-:W-:Y:S02]  /*66a0*/  @!UPT UIADD3 URZ, UPT, UPT, URZ, URZ, URZ ;  /* 0x000000fffffff290 */ /* 0x000fe4000fffe0ff */
[----:B----4-:R-:W-:Y:S01]  /*66b0*/  VOTEU.ANY UP1, P0 ;  /* 0x0000000000ff7886 */ /* 0x010fe20000020100 */
[----:B------:R-:W-:Y:S11]  /*66c0*/  PLOP3.LUT P0, PT, PT, PT, UP1, 0x80, 0x8 ;  /* 0x000000000008781c */ /* 0x000ff60003f0f018 */
[----:B------:R-:W-:Y:S02]  /*66d0*/  @!UPT UIADD3 URZ, UPT, UPT, URZ, URZ, URZ ;  /* 0x000000fffffff290 */ /* 0x000fe4000fffe0ff */
[----:B------:R-:W-:Y:S02]  /*66e0*/  @P0 SHF.R.U32.HI R0, RZ, 0x10, R9 ;  /* 0x00000010ff000819 */ /* 0x000fe40000011609 */
[----:B------:R-:W-:Y:S02]  /*66f0*/  @P0 MOV R6, R8 ;  /* 0x0000000800060202 */ /* 0x000fe40000000f00 */
[----:B------:R-:W-:Y:S01]  /*6700*/  @P0 R2UR UR4, R0 ;  /* 0x00000000000402ca */ /* 0x000fe200000e0000 */
[----:B------:R-:W-:Y:S01]  /*6710*/  VIADD R0, R12, 0x380 ;  /* 0x000003800c007836 */ /* 0x000fe20000000000 */
[----:B------:R-:W-:Y:S02]  /*6720*/  @P0 LOP3.LUT R8, R9, 0xffff, RZ, 0xc0, !PT ;  /* 0x0000ffff09080812 */ /* 0x000fe400078ec0ff */
[----:B------:R-:W-:Y:S02]  /*6730*/  @P0 R2UR UR6, R6 ;  /* 0x00000000060602ca */ /* 0x000fe400000e0000 */
[----:B------:R-:W-:Y:S02]  /*6740*/  PRMT R0, RZ, 0x654, R0 ;  /* 0x00000654ff007816 */ /* 0x000fe40000000000 */
[----:B------:R-:W-:Y:S02]  /*6750*/  @P0 R2UR UR5, R8 ;  /* 0x00000000080502ca */ /* 0x000fe400000e0000 */
[----:B------:R3:W-:Y:S03]  /*6760*/  SYNCS.ARRIVE.TRANS64.RED.A1T0 RZ, [R0+URZ], RZ ;  /* 0x000000ff00ff79a7 */ /* 0x0007e600081004ff */
[----:B------:R-:W-:Y:S04]  /*6770*/  @UP1 UMOV UR29, UR4 ;  /* 0x00000004001d1c82 */ /* 0x000fe80008000000 */
[----:B------:R-:W-:Y:S04]  /*6780*/  @UP1 UMOV UR14, UR6 ;  /* 0x00000006000e1c82 */ /* 0x000fe80008000000 */
[----:B------:R-:W-:Y:S01]  /*6790*/  @UP1 UMOV UR13, UR5 ;  /* 0x00000005000d1c82 */ /* 0x000fe20008000000 */
[----:B------:R-:W-:Y:S05]  /*67a0*/  BRA.U !UP0, `(.L_x_136) ;  /* 0x0000000108a47547 */ /* 0x000fea000b800000 */
[----:B------:R-:W-:Y:S02]  /*67b0*/  UIMAD.WIDE.U32 UR8, UR13, UR35, URZ ;  /* 0x000000230d0872a5 */ /* 0x000fe4000f8e00ff */
[----:B------:R-:W-:Y:S02]  /*67c0*/  UIMAD.WIDE.U32 UR10, UR14, UR32, URZ ;  /* 0x000000200e0a72a5 */ /* 0x000fe4000f8e00ff */
[----:B------:R-:W-:Y:S02]  /*67d0*/  USEL UR4, UR30, UR38, !UP5 ;  /* 0x000000261e047287 */ /* 0x000fe4000e800000 */
[----:B------:R-:W-:Y:S02]  /*67e0*/  USEL UR7, UR31, UR39, !UP6 ;  /* 0x000000271f077287 */ /* 0x000fe4000f000000 */
[----:B--2---:R-:W-:Y:S02]  /*67f0*/  UIMAD.WIDE.U32 UR16, UR4, UR22, URZ ;  /* 0x00000016041072a5 */ /* 0x004fe4000f8e00ff */
[----:B------:R-:W-:Y:S01]  /*6800*/  UIMAD.WIDE.U32 UR18, UR7, UR22, URZ ;  /* 0x00000016071272a5 */ /* 0x000fe2000f8e00ff */
[----:B------:R-:W-:Y:S02]  /*6810*/  UMOV UR5, UR9 ;  /* 0x0000000900057c82 */ /* 0x000fe40008000000 */
[----:B------:R-:W-:Y:S03]  /*6820*/  USHF.R.U32.HI UR6, URZ, UR40, UR5 ;  /* 0x00000028ff067299 */ /* 0x000fe60008011605 */
[----:B------:R-:W-:Y:S01]  /*6830*/  UMOV UR5, UR11 ;  /* 0x0000000b00057c82 */ /* 0x000fe20008000000 */
[----:B------:R-:W-:Y:S02]  /*6840*/  USEL UR6, UR13, UR6, !UP5 ;  /* 0x000000060d067287 */ /* 0x000fe4000e800000 */
[----:B------:R-:W-:Y:S02]  /*6850*/  USHF.R.U32.HI UR8, URZ, UR33, UR5 ;  /* 0x00000021ff087299 */ /* 0x000fe40008011605 */
[----:B------:R-:W-:Y:S01]  /*6860*/  UIMAD.WIDE.U32 UR10, UR6, UR22, URZ ;  /* 0x00000016060a72a5 */ /* 0x000fe2000f8e00ff */
[----:B------:R-:W-:Y:S02]  /*6870*/  UMOV UR5, UR17 ;  /* 0x0000001100057c82 */ /* 0x000fe40008000000 */
[----:B------:R-:W-:Y:S03]  /*6880*/  @UP4 USHF.R.U32.HI UR4, URZ, UR23, UR5 ;  /* 0x00000017ff044299 */ /* 0x000fe60008011605 */
[----:B------:R-:W-:Y:S01]  /*6890*/  UMOV UR5, UR19 ;  /* 0x0000001300057c82 */ /* 0x000fe20008000000 */
[----:B------:R-:W-:Y:S02]  /*68a0*/  UIMAD UR4, UR42, UR4, URZ ;  /* 0x000000042a0472a4 */ /* 0x000fe4000f8e02ff */
[----:B------:R-:W-:Y:S02]  /*68b0*/  @UP4 USHF.R.U32.HI UR7, URZ, UR23, UR5 ;  /* 0x00000017ff074299 */ /* 0x000fe40008011605 */
[----:B------:R-:W-:Y:S02]  /*68c0*/  USEL UR5, UR14, UR8, !UP6 ;  /* 0x000000080e057287 */ /* 0x000fe4000f000000 */
[----:B------:R-:W-:Y:S02]  /*68d0*/  UIMAD UR8, UR42, UR7, URZ ;  /* 0x000000072a0872a4 */ /* 0x000fe4000f8e02ff */
[----:B------:R-:W-:Y:S03]  /*68e0*/  UISETP.GE.AND UP0, UPT, UR6, UR4, UPT ;  /* 0x000000040600728c */ /* 0x000fe6000bf06270 */
[----:B------:R-:W-:Y:S01]  /*68f0*/  UMOV UR4, UR11 ;  /* 0x0000000b00047c82 */ /* 0x000fe20008000000 */
[----:B------:R-:W-:Y:S02]  /*6900*/  UISETP.GE.OR UP0, UPT, UR5, UR8, UP0 ;  /* 0x000000080500728c */ /* 0x000fe40008706670 */
[----:B------:R-:W-:Y:S02]  /*6910*/  USHF.R.U32.HI UR4, URZ, UR23, UR4 ;  /* 0x00000017ff047299 */ /* 0x000fe40008011604 */
[----:B------:R-:W-:Y:S02]  /*6920*/  UIMAD.WIDE.U32 UR8, UR5, UR22, URZ ;  /* 0x00000016050872a5 */ /* 0x000fe4000f8e00ff */
[----:B------:R-:W-:Y:S04]  /*6930*/  USEL UR10, UR6, UR4, !UP4 ;  /* 0x00000004060a7287 */ /* 0x000fe8000e000000 */
[----:B------:R-:W-:Y:S01]  /*6940*/  UIADD3 UR11, UPT, UPT, -UR10, URZ, URZ ;  /* 0x000000ff0a0b7290 */ /* 0x000fe2000fffe1ff */
[----:B------:R-:W-:Y:S02]  /*6950*/  @!UP0 UMOV UR4, UR9 ;  /* 0x0000000900048c82 */ /* 0x000fe40008000000 */
[----:B------:R-:W-:Y:S02]  /*6960*/  @!UP0 USHF.R.U32.HI UR4, URZ, UR23, UR4 ;  /* 0x00000017ff048299 */ /* 0x000fe40008011604 */
[----:B------:R-:W-:Y:S02]  /*6970*/  UIMAD UR8, UR42, UR11, UR6 ;  /* 0x0000000b2a0872a4 */ /* 0x000fe4000f8e0206 */
[----:B------:R-:W-:Y:S04]  /*6980*/  @!UP0 USEL UR4, UR5, UR4, !UP4 ;  /* 0x0000000405048287 */ /* 0x000fe8000e000000 */
[----:B------:R-:W-:Y:S02]  /*6990*/  @!UP0 UIMAD UR8, UR7, UR8, UR4 ;  /* 0x00000008070882a4 */ /* 0x000fe4000f8e0204 */
[----:B------:R-:W-:Y:S02]  /*69a0*/  @!UP0 UIADD3 UR9, UPT, UPT, UR10, -UR4, URZ ;  /* 0x800000040a098290 */ /* 0x000fe4000fffe0ff */
[----:B------:R-:W-:Y:S02]  /*69b0*/  UIADD3 UR4, UPT, UPT, -UR5, URZ, URZ ;  /* 0x000000ff05047290 */ /* 0x000fe4000fffe1ff */
[----:B------:R-:W-:Y:S02]  /*69c0*/  UIADD3 UR7, UPT, UPT, -UR6, URZ, URZ ;  /* 0x000000ff06077290 */ /* 0x000fe4000fffe1ff */
[----:B------:R-:W-:Y:S02]  /*69d0*/  @!UP0 UIMAD UR6, UR9, UR42, UR5 ;  /* 0x0000002a090682a4 */ /* 0x000fe4000f8e0205 */
[----:B------:R-:W-:Y:S02]  /*69e0*/  UIMAD UR14, UR15, UR4, UR14 ;  /* 0x000000040f0e72a4 */ /* 0x000fe4000f8e020e */
[----:B------:R-:W-:Y:S01]  /*69f0*/  UIMAD UR4, UR34, UR7, UR13 ;  /* 0x00000007220472a4 */ /* 0x000fe2000f8e020d */
[----:B------:R-:W-:Y:S02]  /*6a00*/  @!UP0 UMOV UR5, UR8 ;  /* 0x0000000800058c82 */ /* 0x000fe40008000000 */
[----:B------:R-:W-:Y:S02]  /*6a10*/  UIMAD UR14, UR5, UR15, UR14 ;  /* 0x0000000f050e72a4 */ /* 0x000fe4000f8e020e */
[----:B------:R-:W-:Y:S11]  /*6a20*/  UIMAD UR13, UR6, UR34, UR4 ;  /* 0x00000022060d72a4 */ /* 0x000ff6000f8e0204 */
[----:B------:R-:W-:Y:S01]  /*6a30*/  @!UPT UIADD3 URZ, UPT, UPT, URZ, URZ, URZ ;  /* 0x000000fffffff290 */ /* 0x000fe2000fffe0ff */
.L_x_136:
[----:B------:R-:W4:Y:S01]  /*6a40*/  @!UP2 LDCU.128 UR8, c[0x0][0xb10] ;  /* 0x00016200ff08a7ac */ /* 0x000f220008000c00 */
[C---:B-1----:R-:W-:Y:S02]  /*6a50*/  ISETP.NE.U32.AND P1, PT, R4.reuse, RZ, PT ;  /* 0x000000ff0400720c */ /* 0x042fe40003f25070 */
[----:B------:R-:W-:Y:S02]  /*6a60*/  ISETP.NE.U32.AND P0, PT, R4, RZ, PT ;  /* 0x000000ff0400720c */ /* 0x000fe40003f05070 */
[C---:B------:R-:W-:Y:S02]  /*6a70*/  ISETP.NE.AND.EX P1, PT, R5.reuse, RZ, PT, P1 ;  /* 0x000000ff0500720c */ /* 0x040fe40003f25310 */
[----:B------:R-:W-:Y:S01]  /*6a80*/  ISETP.NE.AND.EX P0, PT, R5, RZ, PT, P0 ;  /* 0x000000ff0500720c */ /* 0x000fe20003f05300 */
[----:B------:R-:W1:Y:S01]  /*6a90*/  @!UP2 LDCU UR5, c[0x0][0xb0c] ;  /* 0x00016180ff05a7ac */ /* 0x000e620008000800 */
[----:B------:R-:W-:Y:S01]  /*6aa0*/  SHF.L.U32 R9, R15, 0x1f, RZ ;  /* 0x0000001f0f097819 */ /* 0x000fe200000006ff */
[----:B------:R-:W-:Y:S02]  /*6ab0*/  USHF.L.U32 UR26, UR20, 0x7, URZ ;  /* 0x00000007141a7899 */ /* 0x000fe400080006ff */
[----:B------:R-:W-:Y:S02]  /*6ac0*/  USHF.L.U32 UR27, UR24, 0x6, URZ ;  /* 0x00000006181b7899 */ /* 0x000fe400080006ff */
[----:B----4-:R-:W-:Y:S07]  /*6ad0*/  UIMAD.WIDE.U32 UR6, UR14, UR8, URZ ;  /* 0x000000080e0672a5 */ /* 0x010fee000f8e00ff */
[----:B------:R-:W-:Y:S01]  /*6ae0*/  @!UP2 UMOV UR4, UR7 ;  /* 0x000000070004ac82 */ /* 0x000fe20008000000 */
[----:B-1----:R-:W-:Y:S02]  /*6af0*/  @!UP2 UISETP.NE.AND UP0, UPT, UR5, 0x1, UPT ;  /* 0x000000010500a88c */ /* 0x002fe4000bf05270 */
[----:B------:R-:W-:Y:S02]  /*6b00*/  @!UP2 USHF.R.U32.HI UR4, URZ, UR9, UR4 ;  /* 0x00000009ff04a299 */ /* 0x000fe40008011604 */
[----:B------:R-:W-:Y:S02]  /*6b10*/  UIMAD.WIDE.U32 UR6, UR13, UR11, URZ ;  /* 0x0000000b0d0672a5 */ /* 0x000fe4000f8e00ff */
[----:B------:R-:W-:Y:S02]  /*6b20*/  @!UP2 USEL UR8, UR14, UR4, !UP0 ;  /* 0x000000040e08a287 */ /* 0x000fe4000c000000 */
[----:B------:R-:W-:Y:S03]  /*6b30*/  @!UP2 UISETP.NE.AND UP0, UPT, UR10, 0x1, UPT ;  /* 0x000000010a00a88c */ /* 0x000fe6000bf05270 */
[----:B------:R-:W-:Y:S02]  /*6b40*/  @!UP2 UMOV UR6, UR7 ;  /* 0x000000070006ac82 */ /* 0x000fe40008000000 */
[----:B------:R-:W1:Y:S02]  /*6b50*/  @!UP2 LDCU UR4, c[0x0][0xb20] ;  /* 0x00016400ff04a7ac */ /* 0x000e640008000800 */
[----:B-1----:R-:W-:Y:S04]  /*6b60*/  @!UP2 USHF.R.U32.HI UR6, URZ, UR4, UR6 ;  /* 0x00000004ff06a299 */ /* 0x002fe80008011606 */
[----:B------:R-:W-:Y:S04]  /*6b70*/  @!UP2 USEL UR6, UR13, UR6, !UP0 ;  /* 0x000000060d06a287 */ /* 0x000fe8000c000000 */
[----:B------:R-:W-:Y:S02]  /*6b80*/  @!UP2 UIADD3 UR4, UPT, UPT, -UR8, UR6, URZ ;  /* 0x000000060804a290 */ /* 0x000fe4000fffe1ff */
[----:B------:R-:W-:Y:S02]  /*6b90*/  @!UP2 UIADD3 UR6, UPT, UPT, UR8, -UR6, URZ ;  /* 0x800000060806a290 */ /* 0x000fe4000fffe0ff */
[----:B------:R-:W-:Y:S02]  /*6ba0*/  @!UP2 UIMAD UR14, UR4, UR5, UR14 ;  /* 0x00000005040ea2a4 */ /* 0x000fe4000f8e020e */
[----:B------:R-:W-:Y:S01]  /*6bb0*/  @!UP2 UIMAD UR13, UR6, UR10, UR13 ;  /* 0x0000000a060da2a4 */ /* 0x000fe2000f8e020d */
[----:B------:R-:W-:Y:S11]  /*6bc0*/  BRA.U UP3, `(.L_x_137) ;  /* 0x0000000103107547 */ /* 0x000ff6000b800000 */
[----:B---3--:R-:W-:Y:S04]  /*6bd0*/  MOV R0, UR41 ;  /* 0x0000002900007c02 */ /* 0x008fe80008000f00 */
[----:B------:R-:W-:Y:S04]  /*6be0*/  SHF.L.U32 R11, R0, 0x1f, RZ ;  /* 0x0000001f000b7819 */ /* 0x000fe800000006ff */
[----:B------:R-:W1:Y:S02]  /*6bf0*/  SYNCS.PHASECHK.TRANS64.TRYWAIT P2, [UR21+0x368], R11 ;  /* 0x0003680bff0075a7 */ /* 0x000e640008041115 */
[----:B-1----:R-:W-:Y:S05]  /*6c00*/  @!P2 BRA `(.L_x_138) ;  /* 0x0000004c0040a947 */ /* 0x002fea0003800000 */
.L_x_137:
[----:B------:R-:W-:Y:S05]  /*6c10*/  @!P1 BRA `(.L_x_139) ;  /* 0x0000000000309947 */ /* 0x000fea0003800000 */
[----:B------:R-:W-:Y:S01]  /*6c20*/  ISETP.NE.U32.AND P1, PT, R2, RZ, PT ;  /* 0x000000ff0200720c */ /* 0x000fe20003f25070 */
[----:B------:R-:W4:Y:S01]  /*6c30*/  LDCU.64 UR4, c[0x0][0x358] ;  /* 0x00006b00ff0477ac */ /* 0x000f220008000a00 */
[----:B------:R-:W-:Y:S02]  /*6c40*/  IMAD.MOV.U32 R90, RZ, RZ, 0x1 ;  /* 0x00000001ff5a7424 */ /* 0x000fe400078e00ff */
[----:B------:R-:W-:Y:S11]  /*6c50*/  ISETP.NE.AND.EX P1, PT, R3, RZ, PT, P1 ;  /* 0x000000ff0300720c */ /* 0x000ff60003f25310 */
[----:B------:R-:W-:Y:S02]  /*6c60*/  @!UPT UIADD3 URZ, UPT, UPT, URZ, URZ, URZ ;  /* 0x000000fffffff290 */ /* 0x000fe4000fffe0ff */
[----:B-1----:R-:W1:Y:S01]  /*6c70*/  @P1 LDC.64 R10, c[0x0][0x888] ;  /* 0x00022200ff0a1b82 */ /* 0x002e620000000a00 */
[----:B---3--:R-:W-:Y:S04]  /*6c80*/  @P1 IMAD R0, R4, UR36, RZ ;  /* 0x0000002404001c24 */ /* 0x008fe8000f8e02ff */
[----:B-1----:R-:W-:Y:S04]  /*6c90*/  @P1 IMAD.WIDE R10, R0, 0x4, R10 ;  /* 0x00000004000a1825 */ /* 0x002fe800078e020a */
[----:B------:R-:W-:Y:S01]  /*6ca0*/  HFMA2 R0, -RZ, RZ, 0, 5.9604644775390625e-08 ;  /* 0x00000001ff007431 */ /* 0x000fe200000001ff */
[----:B----45:R4:W5:Y:S04]  /*6cb0*/  @P1 LDG.E R41, desc[UR4][R10.64] ;  /* 0x000000040a291981 */ /* 0x030968000c1e1900 */
[----:B------:R-:W-:Y:S01]  /*6cc0*/  @!P1 PRMT R90, R0, 0x7610, R90 ;  /* 0x00007610005a9816 */ /* 0x000fe2000000005a */
[----:B----4-:R-:W1:Y:S06]  /*6cd0*/  @!P1 LDC R41, c[0x0][0x880] ;  /* 0x00022000ff299b82 */ /* 0x010e6c0000000800 */
.L_x_139:
[----:B-1---5:R-:W-:Y:S01]  /*6ce0*/  @!P0 FSETP.EQ.AND P1, PT, R41, RZ, PT ;  /* 0x000000ff2900820b */ /* 0x022fe20003f22000 */
[----:B------:R-:W-:Y:S01]  /*6cf0*/  @!UPT UIADD3 URZ, UPT, UPT, URZ, URZ, URZ ;  /* 0x000000fffffff290 */ /* 0x000fe2000fffe0ff */
[----:B------:R-:W-:Y:S11]  /*6d00*/  @!P0 BRA `(.L_x_140) ;  /* 0x0000000000188947 */ /* 0x000ff60003800000 */
[----:B------:R-:W-:Y:S02]  /*6d10*/  LOP3.LUT P0, RZ, R90, 0xff, RZ, 0xc0, !PT ;  /* 0x000000ff5aff7812 */ /* 0x000fe4000780c0ff */
[----:B------:R-:W-:Y:S04]  /*6d20*/  ISETP.NE.U32.AND P1, PT, R2, RZ, PT ;  /* 0x000000ff0200720c */ /* 0x000fe80003f25070 */
[----:B------:R-:W-:Y:S04]  /*6d30*/  ISETP.NE.AND.EX P1, PT, R3, RZ, PT, P1 ;  /* 0x000000ff0300720c */ /* 0x000fe80003f25310 */
[----:B------:R-:W-:Y:S03]  /*6d40*/  PLOP3.LUT P1, PT, P1, PT, PT, 0x8, 0x80 ;  /* 0x000000000080781c */ /* 0x000fe60000f2e170 */
[----:B------:R-:W-:Y:S11]  /*6d50*/  @P0 FSETP.EQ.AND P1, PT, R41, RZ, PT ;  /* 0x000000ff2900020b */ /* 0x000ff60003f22000 */
[----:B------:R-:W-:Y:S02]  /*6d60*/  @!UPT UIADD3 URZ, UPT, UPT, URZ, URZ, URZ ;  /* 0x000000fffffff290 */ /* 0x000fe4000fffe0ff */
.L_x_140:
[----:B------:R-:W1:Y:S01]  /*6d70*/  SYNCS.PHASECHK.TRANS64.TRYWAIT P2, [UR21+0x350], R9 ;  /* 0x00035009ff0075a7 */ /* 0x000e620008041115 */
[----:B------:R-:W-:Y:S04]  /*6d80*/  ELECT P0, URZ, PT ;  /* 0x0000000000ff782f */ /* 0x000fe80003800000 */
[----:B------:R-:W-:Y:S11]  /*6d90*/  PLOP3.LUT P1, PT, P1, P0, PT, 0xf2, 0x2f ;  /* 0x00000000002f781c */ /* 0x000ff60000f21e72 */
[----:B------:R-:W-:Y:S02]  /*6da0*/  @!UPT UIADD3 URZ, UPT, UPT, URZ, URZ, URZ ;  /* 0x000000fffffff290 */ /* 0x000fe4000fffe0ff */
[----:B------:R-:W-:Y:S05]  /*6db0*/  @!P1 IADD3 R8, P0, PT, R16, 0x580, RZ ;  /* 0x0000058010089810 */ /* 0x000fea0007f1e0ff */
[----:B------:R-:W-:Y:S01]  /*6dc0*/  @!P1 IMAD.X R6, RZ, RZ, R17, P0 ;  /* 0x000000ffff069224 */ /* 0x000fe200000e0611 */
[----:B-1----:R-:W-:Y:S07]  /*6dd0*/  @!P2 BRA `(.L_x_141) ;  /* 0x0000004800e4a947 */ /* 0x002fee0003800000 */
.L_x_301:
[----:B------:R-:W-:Y:S01]  /*6de0*/  @!P1 R2UR UR5, R8 ;  /* 0x00000000080592ca */ /* 0x000fe200000e0000 */
[----:B------:R-:W-:Y:S01]  /*6df0*/  VOTEU.ALL UP0, P1 ;  /* 0x0000000000ff7886 */ /* 0x000fe20000800000 */
[----:B------:R-:W-:Y:S01]  /*6e00*/  @!P1 R2UR UR4, R6 ;  /* 0x00000000060492ca */ /* 0x000fe200000e0000 */
[----:B------:R-:W-:Y:S01]  /*6e10*/  UMOV UR16, 0x0 ;  /* 0x0000000000107882 */ /* 0x000fe20000000000 */
[----:B------:R-:W-:Y:S01]  /*6e20*/  UMOV UR17, 0x10000000 ;  /* 0x1000000000117882 */ /* 0x000fe20000000000 */
[----:B------:R-:W-:Y:S01]  /*6e30*/  UMOV UR28, UR36 ;  /* 0x00000024001c7c82 */ /* 0x000fe20008000000 */
[----:B------:R-:W-:Y:S01]  /*6e40*/  @!UP0 UIADD3 UR24, UPT, UPT, UR21, 0x500, URZ ;  /* 0x0000050015188890 */ /* 0x000fe2000fffe0ff */
[----:B-1-3--:R-:W-:Y:S01]  /*6e50*/  @!P1 IMAD.MOV.U32 R0, RZ, RZ, 0x1000 ;  /* 0x00001000ff009424 */ /* 0x00afe200078e00ff */
[----:B------:R-:W-:Y:S01]  /*6e60*/  @!UP0 UIADD3 UR10, UPT, UPT, UR26, 0x40, URZ ;  /* 0x000000401a0a8890 */ /* 0x000fe2000fffe0ff */
[----:B------:R-:W-:Y:S01]  /*6e70*/  VIADD R14, R14, 0x1 ;  /* 0x000000010e0e7836 */ /* 0x000fe20000000000 */
[----:B------:R-:W-:Y:S01]  /*6e80*/  @!UP0 UIADD3 UR8, UPT, UPT, UR21, 0xd00, URZ ;  /* 0x00000d0015088890 */ /* 0x000fe2000fffe0ff */
[----:B------:R-:W-:Y:S02]  /*6e90*/  VOTEU.ALL UP0, P1 ;  /* 0x0000000000ff7886 */ /* 0x000fe40000800000 */
[----:B------:R-:W-:Y:S01]  /*6ea0*/  IMAD.U32 R10, RZ, RZ, UR5 ;  /* 0x00000005ff0a7e24 */ /* 0x000fe2000f8e00ff */
[----:B------:R-:W-:Y:S01]  /*6eb0*/  UMOV UR9, UR25 ;  /* 0x0000001900097c82 */ /* 0x000fe20008000000 */
[----:B------:R-:W-:Y:S01]  /*6ec0*/  IMAD.U32 R11, RZ, RZ, UR4 ;  /* 0x00000004ff0b7e24 */ /* 0x000fe2000f8e00ff */
[----:B------:R-:W-:Y:S01]  /*6ed0*/  UMOV UR11, UR27 ;  /* 0x0000001b000b7c82 */ /* 0x000fe20008000000 */
[----:B------:R-:W-:Y:S01]  /*6ee0*/  UMOV UR12, UR36 ;  /* 0x00000024000c7c82 */ /* 0x000fe20008000000 */
[----:B------:R-:W-:Y:S01]  /*6ef0*/  @!P1 R2UR UR4, R10 ;  /* 0x000000000a0492ca */ /* 0x000fe200000e0000 */
[----:B------:R-:W-:Y:S01]  /*6f00*/  UPRMT UR6, UR46, 0x654, UR25 ;  /* 0x000006542e067896 */ /* 0x000fe20008000019 */
[----:B------:R-:W-:Y:S11]  /*6f10*/  @!P1 R2UR UR5, R11 ;  /* 0x000000000b0592ca */ /* 0x000ff600000e0000 */
[----:B------:R-:W-:Y:S02]  /*6f20*/  @!UPT UIADD3 URZ, UPT, UPT, URZ, URZ, URZ ;  /* 0x000000fffffff290 */ /* 0x000fe4000fffe0ff */
[----:B------:R1:W-:Y:S01]  /*6f30*/  @!UP0 UTMALDG.3D [UR24], [UR4], desc[UR16] ;  /* 0x00001018040085b4 */ /* 0x0003e20008011000 */
[----:B------:R-:W-:Y:S05]  /*6f40*/  VOTEU.ALL UP0, P1 ;  /* 0x0000000000ff7886 */ /* 0x000fea0000800000 */
[----:B------:R1:W-:Y:S01]  /*6f50*/  @!UP0 UTMALDG.3D [UR8], [UR4], desc[UR16] ;  /* 0x00001008040085b4 */ /* 0x0003e20008011000 */
[----:B------:R1:W-:Y:S01]  /*6f60*/  @!P1 SYNCS.ARRIVE.TRANS64.RED.A0TR RZ, [UR21+0x340], R0 ;  /* 0x00034000ffff99a7 */ /* 0x0003e20008300415 */
[----:B------:R-:W-:Y:S01]  /*6f70*/  SYNCS.ARRIVE.TRANS64.RED.A1T0 RZ, [UR6], RZ ;  /* 0x000000ffffff79a7 */ /* 0x000fe20008100406 */
[----:B------:R-:W3:Y:S02]  /*6f80*/  SYNCS.PHASECHK.TRANS64.TRYWAIT P0, [UR21+0x358], R9 ;  /* 0x00035809ff0075a7 */ /* 0x000ee40008001115 */
[----:B-1-3--:R-:W-:Y:S05]  /*6f90*/  @!P0 BRA `(.L_x_142) ;  /* 0x00000048008c8947 */ /* 0x00afea0003800000 */
.L_x_303:
[----:B------:R-:W-:Y:S01]  /*6fa0*/  UIADD3 UR24, UPT, UPT, UR14, UR62, URZ ;  /* 0x0000003e0e187290 */ /* 0x000fe2000fffe0ff */
[----:B------:R-:W-:Y:S01]  /*6fb0*/  @!P1 IADD3 R6, P0, PT, R16, 0x580, RZ ;  /* 0x0000058010069810 */ /* 0x000fe20007f1e0ff */
[----:B------:R-:W-:Y:S01]  /*6fc0*/  UPLOP3.LUT UP3, UPT, UPT, UPT, UPT, 0x80, 0x8 ;  /* 0x000000000008789c */ /* 0x000fe20003f6f070 */
[----:B------:R-:W-:Y:S01]  /*6fd0*/  LOP3.LUT R15, R15, 0x1, RZ, 0x3c, !PT ;  /* 0x000000010f0f7812 */ /* 0x000fe200078e3cff */
[----:B------:R-:W-:Y:S01]  /*6fe0*/  VOTEU.ALL UP0, P1 ;  /* 0x0000000000ff7886 */ /* 0x000fe20000800000 */
[----:B------:R-:W-:Y:S01]  /*6ff0*/  @!P1 R2UR UR5, R6 ;  /* 0x00000000060592ca */ /* 0x000fe200000e0000 */
[----:B-1----:R-:W-:Y:S01]  /*7000*/  @!P1 IMAD.X R0, RZ, RZ, R17, P0 ;  /* 0x000000ffff009224 */ /* 0x002fe200000e0611 */
[----:B------:R-:W-:Y:S01]  /*7010*/  UMOV UR6, 0x0 ;  /* 0x0000000000067882 */ /* 0x000fe20000000000 */
[----:B------:R-:W-:Y:S01]  /*7020*/  UMOV UR7, 0x10000000 ;  /* 0x1000000000077882 */ /* 0x000fe20000000000 */
[----:B------:R-:W-:Y:S01]  /*7030*/  @!UP0 UIADD3 UR18, UPT, UPT, UR26, 0x20, URZ ;  /* 0x000000201a128890 */ /* 0x000fe2000fffe0ff */
[----:B------:R-:W-:Y:S01]  /*7040*/  ISETP.NE.AND P0, PT, R14, 0x2, PT ;  /* 0x000000020e00780c */ /* 0x000fe20003f05270 */
[----:B------:R-:W-:Y:S01]  /*7050*/  @!UP0 UIADD3 UR16, UPT, UPT, UR21, 0x1500, URZ ;  /* 0x0000150015108890 */ /* 0x000fe2000fffe0ff */
[----:B------:R-:W-:Y:S01]  /*7060*/  @!P1 R2UR UR4, R0 ;  /* 0x00000000000492ca */ /* 0x000fe200000e0000 */
[----:B------:R-:W-:Y:S01]  /*7070*/  @!UP0 UIADD3 UR17, UPT, UPT, UR21, 0x348, URZ ;  /* 0x0000034815118890 */ /* 0x000fe2000fffe0ff */
[----:B------:R-:W-:Y:S01]  /*7080*/  SEL R0, RZ, 0x1, P0 ;  /* 0x00000001ff007807 */ /* 0x000fe20000000000 */
[----:B------:R-:W-:Y:S01]  /*7090*/  @!UP0 UIADD3 UR10, UPT, UPT, UR26, 0x60, URZ ;  /* 0x000000601a0a8890 */ /* 0x000fe2000fffe0ff */
[----:B------:R-:W-:Y:S01]  /*70a0*/  SEL R14, R14, RZ, P0 ;  /* 0x000000ff0e0e7207 */ /* 0x000fe20000000000 */
[----:B------:R-:W-:Y:S01]  /*70b0*/  @!UP0 UIADD3 UR8, UPT, UPT, UR21, 0x1d00, URZ ;  /* 0x00001d0015088890 */ /* 0x000fe2000fffe0ff */
[----:B------:R-:W-:Y:S01]  /*70c0*/  IMAD.U32 R8, RZ, RZ, UR5 ;  /* 0x00000005ff087e24 */ /* 0x000fe2000f8e00ff */
[----:B------:R-:W-:Y:S01]  /*70d0*/  VOTEU.ALL UP0, P1 ;  /* 0x0000000000ff7886 */ /* 0x000fe20000800000 */
[----:B------:R-:W-:Y:S01]  /*70e0*/  UMOV UR19, UR27 ;  /* 0x0000001b00137c82 */ /* 0x000fe20008000000 */
[----:B------:R-:W-:Y:S01]  /*70f0*/  UMOV UR20, UR36 ;  /* 0x0000002400147c82 */ /* 0x000fe20008000000 */
[----:B------:R-:W-:Y:S01]  /*7100*/  UMOV UR11, UR27 ;  /* 0x0000001b000b7c82 */ /* 0x000fe20008000000 */
[----:B------:R-:W-:Y:S01]  /*7110*/  UMOV UR12, UR36 ;  /* 0x00000024000c7c82 */ /* 0x000fe20008000000 */
[----:B------:R-:W-:Y:S01]  /*7120*/  UMOV UR9, UR17 ;  /* 0x0000001100097c82 */ /* 0x000fe20008000000 */
[----:B------:R-:W-:Y:S01]  /*7130*/  IMAD.U32 R9, RZ, RZ, UR4 ;  /* 0x00000004ff097e24 */ /* 0x000fe2000f8e00ff */
[----:B------:R-:W-:Y:S01]  /*7140*/  @!P1 R2UR UR4, R8 ;  /* 0x00000000080492ca */ /* 0x000fe200000e0000 */
[----:B------:R-:W-:Y:S01]  /*7150*/  UMOV UR36, UR29 ;  /* 0x0000001d00247c82 */ /* 0x000fe20008000000 */
[----:B------:R-:W-:Y:S02]  /*7160*/  LOP3.LUT R13, R13, R0, RZ, 0x3c, !PT ;  /* 0x000000000d0d7212 */ /* 0x000fe400078e3cff */
[----:B------:R-:W-:Y:S11]  /*7170*/  @!P1 R2UR UR5, R9 ;  /* 0x00000000090592ca */ /* 0x000ff600000e0000 */
[----:B------:R-:W-:Y:S02]  /*7180*/  @!UPT UIADD3 URZ, UPT, UPT, URZ, URZ, URZ ;  /* 0x000000fffffff290 */ /* 0x000fe4000fffe0ff */
[----:B------:R1:W-:Y:S01]  /*7190*/  @!UP0 UTMALDG.3D [UR16], [UR4], desc[UR6] ;  /* 0x00000610040085b4 */ /* 0x0003e20008011000 */
[----:B------:R-:W-:Y:S05]  /*71a0*/  VOTEU.ALL UP0, P1 ;  /* 0x0000000000ff7886 */ /* 0x000fea0000800000 */
[----:B------:R3:W-:Y:S01]  /*71b0*/  @!UP0 UTMALDG.3D [UR8], [UR4], desc[UR6] ;  /* 0x00000608040085b4 */ /* 0x0007e20008011000 */
[----:B------:R3:W-:Y:S01]  /*71c0*/  @!P1 SYNCS.ARRIVE.TRANS64.RED.A0TR RZ, [UR21+0x348], R7 ;  /* 0x00034807ffff99a7 */ /* 0x0007e20008300415 */
[----:B------:R-:W-:Y:S01]  /*71d0*/  SYNCS.ARRIVE.TRANS64.RED.A1T0 RZ, [UR37], RZ ;  /* 0x000000ffffff79a7 */ /* 0x000fe20008100425 */
[----:B-1----:R-:W-:Y:S01]  /*71e0*/  UIADD3 UR20, UPT, UPT, UR13, UR61, URZ ;  /* 0x0000003d0d147290 */ /* 0x002fe2000fffe0ff */
[----:B------:R-:W-:Y:S11]  /*71f0*/  BRA.U UP1, `(.L_x_143) ;  /* 0xfffffff101f07547 */ /* 0x000ff6000b83ffff */
[----:B------:R-:W-:-:S04]  /*7200*/  SHF.L.U32 R3, R15, 0x1f, RZ ;  /* 0x0000001f0f037819 */ /* 0x000fc800000006ff */
[----:B------:R-:W1:Y:S02]  /*7210*/  SYNCS.PHASECHK.TRANS64.TRYWAIT P0, [UR21+0x350], R3 ;  /* 0x00035003ff0075a7 */ /* 0x000e640008001115 */
[----:B-1----:R-:W-:Y:S05]  /*7220*/  @!P0 BRA `(.L_x_144) ;  /* 0x0000004800008947 */ /* 0x002fea0003800000 */
.L_x_305:
[----:B-1----:R-:W-:-:S07]  /*7230*/  MOV R0, UR21 ;  /* 0x0000001500007c02 */ /* 0x002fce0008000f00 */
.L_x_145:
[----:B-1----:R-:W-:-:S04]  /*7240*/  SHF.L.U32 R3, R15, 0x1f, RZ ;  /* 0x0000001f0f037819 */ /* 0x002fc800000006ff */
[----:B------:R1:W4:Y:S03]  /*7250*/  SYNCS.PHASECHK.TRANS64.TRYWAIT P0, [R0+URZ+0x358], R3 ;  /* 0x00035803000075a7 */ /* 0x00032600080011ff */
[----:B----4-:R-:W-:Y:S05]  /*7260*/  @!P0 NANOSLEEP.SYNCS 0x989680 ;  /* 0x009896800000895d */ /* 0x010fea0003900000 */
[----:B------:R-:W4:Y:S02]  /*7270*/  @!P0 SYNCS.PHASECHK.TRANS64 P0, [R0+URZ+0x358], R3 ;  /* 0x00035803000085a7 */ /* 0x000f2400080010ff */
[----:B--234-:R-:W-:Y:S05]  /*7280*/  @P0 EXIT ;  /* 0x000000000000094d */ /* 0x01cfea0003800000 */
[----:B------:R-:W-:Y:S05]  /*7290*/  BRA `(.L_x_145) ;  /* 0xfffffffc00e87947 */ /* 0x000fea000383ffff */
.L_x_134:
[----:B------:R-:W-:-:S06]  /*72a0*/  UISETP.GE.AND UP0, UPT, UR23, 0x4, UPT ;  /* 0x000000041700788c */ /* 0x000fcc000bf06270 */
[----:B------:R-:W-:-:S13]  /*72b0*/  PLOP3.LUT P0, PT, PT, PT, UP0, 0x80, 0x8 ;  /* 0x000000000008781c */ /* 0x000fda0003f0f008 */
[----:B-1----:R-:W-:Y:S05]  /*72c0*/  @!P0 EXIT ;  /* 0x000000000000894d */ /* 0x002fea0003800000 */
[----:B------:R-:W-:Y:S01]  /*72d0*/  BAR.SYNC.DEFER_BLOCKING 0x6, 0xa0 ;  /* 0x0182800000007b1d */ /* 0x000fe20000010000 */
[C---:B------:R-:W-:Y:S01]  /*72e0*/  IMAD.SHL.U32 R89, R99.reuse, 0x20, RZ ;  /* 0x0000002063597824 */ /* 0x040fe200078e00ff */
[----:B------:R-:W-:Y:S01]  /*72f0*/  CS2R R96, SRZ ;  /* 0x0000000000607805 */ /* 0x000fe2000001ff00 */
[C---:B------:R-:W-:Y:S01]  /*7300*/  IMAD.SHL.U32 R5, R99.reuse, 0x4, RZ ;  /* 0x0000000463057824 */ /* 0x040fe200078e00ff */
[----:B------:R-:W-:Y:S01]  /*7310*/  CS2R R94, SRZ ;  /* 0x00000000005e7805 */ /* 0x000fe2000001ff00 */
[----:B------:R-:W-:Y:S01]  /*7320*/  IMAD.U32 R37, R99, 0x10000, RZ ;  /* 0x0001000063257824 */ /* 0x000fe200078e00ff */
[----:B------:R-:W-:Y:S01]  /*7330*/  UMOV UR44, 0x400 ;  /* 0x00000400002c7882 */ /* 0x000fe20000000000 */
[----:B------:R-:W-:Y:S01]  /*7340*/  LOP3.LUT R4, R89, 0x80, RZ, 0xc0, !PT ;  /* 0x0000008059047812 */ /* 0x000fe200078ec0ff */
[----:B------:R-:W-:Y:S01]  /*7350*/  ULEA UR44, UR46, UR44, 0x18 ;  /* 0x0000002c2e2c7291 */ /* 0x000fe2000f8ec0ff */
[----:B------:R-:W1:Y:S01]  /*7360*/  LDC.64 R84, c[0x0][0x888] ;  /* 0x00022200ff547b82 */ /* 0x000e620000000a00 */
[C---:B------:R-:W-:Y:S01]  /*7370*/  IMAD.SHL.U32 R7, R91.reuse, 0x400, RZ ;  /* 0x000004005b077824 */ /* 0x040fe200078e00ff */
[----:B------:R-:W-:Y:S01]  /*7380*/  LOP3.LUT R5, R4, 0x10, R5, 0xf8, !PT ;  /* 0x0000001004057812 */ /* 0x000fe200078ef805 */
[----:B------:R-:W-:Y:S01]  /*7390*/  IMAD.SHL.U32 R4, R91, 0x200000, RZ ;  /* 0x002000005b047824 */ /* 0x000fe200078e00ff */
[C---:B------:R-:W-:Y:S01]  /*73a0*/  LOP3.LUT R88, R89.reuse, 0xb60, RZ, 0xc0, !PT ;  /* 0x00000b6059587812 */ /* 0x040fe200078ec0ff */
[----:B------:R-:W-:Y:S01]  /*73b0*/  UIADD3 UR4, UPT, UPT, UR44, 0x2500, URZ ;  /* 0x000025002c047890 */ /* 0x000fe2000fffe0ff */
[----:B------:R-:W-:Y:S01]  /*73c0*/  LOP3.LUT P0, RZ, R89, 0x80, RZ, 0xc0, !PT ;  /* 0x0000008059ff7812 */ /* 0x000fe2000780c0ff */
[----:B------:R-:W-:Y:S01]  /*73d0*/  IMAD.MOV.U32 R36, RZ, RZ, RZ ;  /* 0x000000ffff247224 */ /* 0x000fe200078e00ff */
[----:B------:R-:W2:Y:S01]  /*73e0*/  LDC.64 R86, c[0x0][0x890] ;  /* 0x00022400ff567b82 */ /* 0x000ea20000000a00 */
[----:B------:R-:W-:Y:S01]  /*73f0*/  LOP3.LUT R4, R4, 0x200000, RZ, 0xc0, !PT ;  /* 0x0020000004047812 */ /* 0x000fe200078ec0ff */
[----:B------:R-:W-:Y:S01]  /*7400*/  IMAD.MOV.U32 R93, RZ, RZ, RZ ;  /* 0x000000ffff5d7224 */ /* 0x000fe200078e00ff */
[----:B------:R-:W-:Y:S01]  /*7410*/  LOP3.LUT R88, R88, 0x400, R7, 0xf8, !PT ;  /* 0x0000040058587812 */ /* 0x000fe200078ef807 */
[----:B------:R-:W-:Y:S01]  /*7420*/  IMAD.U32 R98, RZ, RZ, UR4 ;  /* 0x00000004ff627e24 */ /* 0x000fe2000f8e00ff */
[----:B------:R-:W-:Y:S01]  /*7430*/  LOP3.LUT R37, R4, 0x400000, R37, 0xf8, !PT ;  /* 0x0040000004257812 */ /* 0x000fe200078ef825 */
[----:B------:R-:W3:Y:S01]  /*7440*/  LDCU UR58, c[0x0][0x370] ;  /* 0x00006e00ff3a77ac */ /* 0x000ee20008000800 */
[----:B------:R-:W4:Y:S01]  /*7450*/  LDS R0, [UR44+0x420] ;  /* 0x0004202cff007984 */ /* 0x000f220008000800 */
[----:B------:R-:W1:Y:S01]  /*7460*/  LDC.64 R82, c[0x0][0x8b0] ;  /* 0x00022c00ff527b82 */ /* 0x000e620000000a00 */
[----:B------:R-:W-:Y:S01]  /*7470*/  LOP3.LUT R88, R88, R5, RZ, 0xfc, !PT ;  /* 0x0000000558587212 */ /* 0x000fe200078efcff */
[----:B------:R-:W1:Y:S01]  /*7480*/  LDCU UR43, c[0x0][0xb0c] ;  /* 0x00016180ff2b77ac */ /* 0x000e620008000800 */
[----:B------:R-:W-:Y:S01]  /*7490*/  LOP3.LUT R99, R99, 0x60, RZ, 0xc0, !PT ;  /* 0x0000006063637812 */ /* 0x000fe200078ec0ff */
[----:B------:R-:W1:Y:S04]  /*74a0*/  LDCU UR63, c[0x0][0xb20] ;  /* 0x00016400ff3f77ac */ /* 0x000e680008000800 */
[----:B------:R-:W1:Y:S01]  /*74b0*/  LDC.64 R80, c[0x0][0x8a8] ;  /* 0x00022a00ff507b82 */ /* 0x000e620000000a00 */
[----:B------:R-:W1:Y:S01]  /*74c0*/  LDCU UR39, c[0x0][0xb30] ;  /* 0x00016600ff2777ac */ /* 0x000e620008000800 */
[----:B------:R-:W1:Y:S01]  /*74d0*/  LDCU.64 UR56, c[0x0][0x888] ;  /* 0x00011100ff3877ac */ /* 0x000e620008000a00 */
[----:B------:R-:W1:Y:S01]  /*74e0*/  LDCU.64 UR40, c[0x0][0xb28] ;  /* 0x00016500ff2877ac */ /* 0x000e620008000a00 */
[----:B------:R-:W1:Y:S01]  /*74f0*/  LDCU.128 UR52, c[0x0][0xb10] ;  /* 0x00016200ff3477ac */ /* 0x000e620008000c00 */
[----:B------:R-:W1:Y:S01]  /*7500*/  LDCU UR47, c[0x0][0x374] ;  /* 0x00006e80ff2f77ac */ /* 0x000e620008000800 */
[----:B------:R-:W-:Y:S01]  /*7510*/  UIADD3 UR60, UPT, UPT, UR44, 0x500, URZ ;  /* 0x000005002c3c7890 */ /* 0x000fe2000fffe0ff */
[----:B----4-:R-:W-:Y:S01]  /*7520*/  IMAD.IADD R37, R0, 0x1, R37 ;  /* 0x0000000100257824 */ /* 0x010fe200078e0225 */
[----:B--23--:R-:W-:-:S10]  /*7530*/  P2R R0, PR, RZ, 0x1 ;  /* 0x00000001ff007803 */ /* 0x00cfd40000000000 */
.L_x_171:
[C---:B------:R-:W-:Y:S02]  /*7540*/  LEA R3, R93.reuse, UR44, 0x3 ;  /* 0x0000002c5d037c11 */ /* 0x040fe4000f8e18ff */
[----:B------:R-:W-:Y:S02]  /*7550*/  SHF.L.U32 R0, R96, 0x1f, RZ ;  /* 0x0000001f60007819 */ /* 0x000fe400000006ff */
[----:B------:R-:W-:Y:S02]  /*7560*/  LEA R5, R93, UR44, 0x4 ;  /* 0x0000002c5d057c11 */ /* 0x000fe4000f8e20ff */
[----:B------:R-:W2:Y:S02]  /*7570*/  SYNCS.PHASECHK.TRANS64.TRYWAIT P0, [R3+URZ+0x370], R0 ;  /* 0x00037000030075a7 */ /* 0x000ea400080011ff */
[----:B-12---:R-:W-:Y:S05]  /*7580*/  @!P0 BRA `(.L_x_146) ;  /* 0x0000004400408947 */ /* 0x006fea0003800000 */
.L_x_306:
[----:B------:R-:W3:Y:S01]  /*7590*/  LDS.128 R4, [R5+0x400] ;  /* 0x0004000005047984 */ /* 0x000ee20000000c00 */
        /* <DEDUP_REMOVED lines=10> */
[----:B------:R-:W-:Y:S01]  /*7640*/  PLOP3.LUT P0, PT, PT, PT, UP1, 0x80, 0x8 ;  /* 0x000000000008781c */ /* 0x000fe20003f0f018 */
[----:B------:R-:W-:Y:S11]  /*7650*/  UP2UR UR45, UPR, URZ, 0x2 ;  /* 0x00000002ff2d7883 */ /* 0x000ff60008000000 */
[----:B------:R-:W-:Y:S01]  /*7660*/  @!UPT UIADD3 URZ, UPT, UPT, URZ, URZ, URZ ;  /* 0x000000fffffff290 */ /* 0x000fe2000fffe0ff */
[----:B--2---:R-:W-:Y:S02]  /*7670*/  @P0 SHF.R.U32.HI R0, RZ, 0x10, R5 ;  /* 0x00000010ff000819 */ /* 0x004fe40000011605 */
        /* <DEDUP_REMOVED lines=12> */
[----:B-1----:R-:W-:Y:S02]  /*7740*/  UIMAD.WIDE.U32 UR4, UR47, UR55, URZ ;  /* 0x000000372f0472a5 */ /* 0x002fe4000f8e00ff */
[----:B------:R-:W-:Y:S02]  /*7750*/  UIMAD.WIDE.U32 UR6, UR58, UR52, URZ ;  /* 0x000000343a0672a5 */ /* 0x000fe4000f8e00ff */
[----:B------:R-:W-:Y:S02]  /*7760*/  UISETP.NE.AND UP0, UPT, UR54, 0x1, UPT ;  /* 0x000000013600788c */ /* 0x000fe4000bf05270 */
[----:B------:R-:W-:Y:S02]  /*7770*/  UIMAD.WIDE.U32 UR8, UR37, UR55, URZ ;  /* 0x00000037250872a5 */ /* 0x000fe4000f8e00ff */
[----:B------:R-:W-:Y:S02]  /*7780*/  UIMAD.WIDE.U32 UR10, UR38, UR52, URZ ;  /* 0x00000034260a72a5 */ /* 0x000fe4000f8e00ff */
[----:B------:R-:W-:Y:S02]  /*7790*/  UISETP.NE.AND UP1, UPT, UR43, 0x1, UPT ;  /* 0x000000012b00788c */ /* 0x000fe4000bf25270 */
[----:B------:R-:W-:Y:S01]  /*77a0*/  UISETP.NE.AND UP2, UPT, UR42, 0x1, UPT ;  /* 0x000000012a00788c */ /* 0x000fe2000bf45270 */
[----:B------:R-:W-:Y:S02]  /*77b0*/  UMOV UR4, UR5 ;  /* 0x0000000500047c82 */ /* 0x000fe40008000000 */
[----:B------:R-:W-:Y:S03]  /*77c0*/  USHF.R.U32.HI UR5, URZ, UR63, UR4 ;  /* 0x0000003fff057299 */ /* 0x000fe60008011604 */
[----:B------:R-:W-:Y:S02]  /*77d0*/  UMOV UR4, UR7 ;  /* 0x0000000700047c82 */ /* 0x000fe40008000000 */
[----:B------:R-:W-:Y:S02]  /*77e0*/  USHF.R.U32.HI UR7, URZ, UR53, UR4 ;  /* 0x00000035ff077299 */ /* 0x000fe40008011604 */
[----:B------:R-:W-:Y:S02]  /*77f0*/  USEL UR4, UR47, UR5, !UP0 ;  /* 0x000000052f047287 */ /* 0x000fe4000c000000 */
[----:B------:R-:W-:Y:S01]  /*7800*/  USEL UR7, UR58, UR7, !UP1 ;  /* 0x000000073a077287 */ /* 0x000fe2000c800000 */
[----:B------:R-:W-:Y:S01]  /*7810*/  UMOV UR5, UR9 ;  /* 0x0000000900057c82 */ /* 0x000fe20008000000 */
[----:B------:R-:W-:Y:S02]  /*7820*/  UIMAD.WIDE.U32 UR8, UR4, UR40, URZ ;  /* 0x00000028040872a5 */ /* 0x000fe4000f8e00ff */
[----:B------:R-:W-:Y:S03]  /*7830*/  USHF.R.U32.HI UR6, URZ, UR63, UR5 ;  /* 0x0000003fff067299 */ /* 0x000fe60008011605 */
[----:B------:R-:W-:Y:S01]  /*7840*/  UMOV UR5, UR11 ;  /* 0x0000000b00057c82 */ /* 0x000fe20008000000 */
[----:B------:R-:W-:Y:S02]  /*7850*/  UIMAD.WIDE.U32 UR10, UR7, UR40, URZ ;  /* 0x00000028070a72a5 */ /* 0x000fe4000f8e00ff */
[----:B------:R-:W-:Y:S02]  /*7860*/  USHF.R.U32.HI UR12, URZ, UR53, UR5 ;  /* 0x00000035ff0c7299 */ /* 0x000fe40008011605 */
[----:B------:R-:W-:Y:S01]  /*7870*/  USEL UR6, UR37, UR6, !UP0 ;  /* 0x0000000625067287 */ /* 0x000fe2000c000000 */
[----:B------:R-:W-:Y:S02]  /*7880*/  UMOV UR5, UR9 ;  /* 0x0000000900057c82 */ /* 0x000fe40008000000 */
[----:B------:R-:W-:Y:S01]  /*7890*/  UMOV UR10, UR11 ;  /* 0x0000000b000a7c82 */ /* 0x000fe20008000000 */
[----:B------:R-:W-:Y:S02]  /*78a0*/  @UP2 USHF.R.U32.HI UR4, URZ, UR41, UR5 ;  /* 0x00000029ff042299 */ /* 0x000fe40008011605 */
[----:B------:R-:W-:Y:S02]  /*78b0*/  @UP2 USHF.R.U32.HI UR7, URZ, UR41, UR10 ;  /* 0x00000029ff072299 */ /* 0x000fe4000801160a */
[----:B------:R-:W-:Y:S02]  /*78c0*/  UIMAD UR4, UR42, UR4, URZ ;  /* 0x000000042a0472a4 */ /* 0x000fe4000f8e02ff */
[----:B------:R-:W-:Y:S02]  /*78d0*/  UIMAD.WIDE.U32 UR10, UR6, UR40, URZ ;  /* 0x00000028060a72a5 */ /* 0x000fe4000f8e00ff */
[----:B------:R-:W-:Y:S02]  /*78e0*/  USEL UR5, UR38, UR12, !UP1 ;  /* 0x0000000c26057287 */ /* 0x000fe4000c800000 */
[----:B------:R-:W-:Y:S02]  /*78f0*/  UIMAD UR8, UR42, UR7, URZ ;  /* 0x000000072a0872a4 */ /* 0x000fe4000f8e02ff */
[----:B------:R-:W-:Y:S03]  /*7900*/  UISETP.GE.AND UP0, UPT, UR6, UR4, UPT ;  /* 0x000000040600728c */ /* 0x000fe6000bf06270 */
[----:B------:R-:W-:Y:S01]  /*7910*/  UMOV UR4, UR11 ;  /* 0x0000000b00047c82 */ /* 0x000fe20008000000 */
[----:B------:R-:W-:Y:S02]  /*7920*/  UISETP.GE.OR UP0, UPT, UR5, UR8, UP0 ;  /* 0x000000080500728c */ /* 0x000fe40008706670 */
[----:B------:R-:W-:Y:S02]  /*7930*/  USHF.R.U32.HI UR4, URZ, UR41, UR4 ;  /* 0x00000029ff047299 */ /* 0x000fe40008011604 */
[----:B------:R-:W-:Y:S02]  /*7940*/  UIMAD.WIDE.U32 UR8, UR5, UR40, URZ ;  /* 0x00000028050872a5 */ /* 0x000fe4000f8e00ff */
[----:B------:R-:W-:Y:S02]  /*7950*/  USEL UR11, UR6, UR4, !UP2 ;  /* 0x00000004060b7287 */ /* 0x000fe4000d000000 */
[----:B------:R-:W-:Y:S02]  /*7960*/  UIADD3 UR8, UPT, UPT, -UR5, URZ, URZ ;  /* 0x000000ff05087290 */ /* 0x000fe4000fffe1ff */
[----:B------:R-:W-:Y:S01]  /*7970*/  UIADD3 UR10, UPT, UPT, -UR11, URZ, URZ ;  /* 0x000000ff0b0a7290 */ /* 0x000fe2000fffe1ff */
[----:B------:R-:W-:Y:S01]  /*7980*/  @!UP0 UMOV UR4, UR9 ;  /* 0x0000000900048c82 */ /* 0x000fe20008000000 */
[----:B------:R-:W-:Y:S02]  /*7990*/  UIADD3 UR9, UPT, UPT, -UR6, URZ, URZ ;  /* 0x000000ff06097290 */ /* 0x000fe4000fffe1ff */
[----:B------:R-:W-:Y:S02]  /*79a0*/  @!UP0 USHF.R.U32.HI UR4, URZ, UR41, UR4 ;  /* 0x00000029ff048299 */ /* 0x000fe40008011604 */
[----:B------:R-:W-:Y:S02]  /*79b0*/  UIMAD UR10, UR42, UR10, UR6 ;  /* 0x0000000a2a0a72a4 */ /* 0x000fe4000f8e0206 */
[----:B------:R-:W-:Y:S04]  /*79c0*/  @!UP0 USEL UR4, UR5, UR4, !UP2 ;  /* 0x0000000405048287 */ /* 0x000fe8000d000000 */
[----:B------:R-:W-:Y:S02]  /*79d0*/  @!UP0 UIMAD UR10, UR7, UR10, UR4 ;  /* 0x0000000a070a82a4 */ /* 0x000fe4000f8e0204 */
[----:B------:R-:W-:Y:S02]  /*79e0*/  @!UP0 UIADD3 UR11, UPT, UPT, UR11, -UR4, URZ ;  /* 0x800000040b0b8290 */ /* 0x000fe4000fffe0ff */
[----:B------:R-:W-:Y:S02]  /*79f0*/  UIMAD UR7, UR43, UR8, UR38 ;  /* 0x000000082b0772a4 */ /* 0x000fe4000f8e0226 */
[----:B------:R-:W-:Y:S02]  /*7a00*/  @!UP0 UIMAD UR6, UR11, UR42, UR5 ;  /* 0x0000002a0b0682a4 */ /* 0x000fe4000f8e0205 */
[----:B------:R-:W-:Y:S01]  /*7a10*/  UIMAD UR4, UR54, UR9, UR37 ;  /* 0x00000009360472a4 */ /* 0x000fe2000f8e0225 */
[----:B------:R-:W-:Y:S02]  /*7a20*/  @!UP0 UMOV UR5, UR10 ;  /* 0x0000000a00058c82 */ /* 0x000fe40008000000 */
[----:B------:R-:W-:Y:S02]  /*7a30*/  UIMAD UR38, UR5, UR43, UR7 ;  /* 0x0000002b052672a4 */ /* 0x000fe4000f8e0207 */
[----:B------:R-:W-:Y:S11]  /*7a40*/  UIMAD UR37, UR6, UR54, UR4 ;  /* 0x00000036062572a4 */ /* 0x000ff6000f8e0204 */
[----:B------:R-:W-:Y:S01]  /*7a50*/  @!UPT UIADD3 URZ, UPT, UPT, URZ, URZ, URZ ;  /* 0x000000fffffff290 */ /* 0x000fe2000fffe0ff */
.L_x_147:
[----:B-1----:R-:W-:Y:S01]  /*7a60*/  UISETP.NE.AND UP0, UPT, UR39, 0x1, UPT ;  /* 0x000000012700788c */ /* 0x002fe2000bf05270 */
[----:B------:R-:W-:Y:S01]  /*7a70*/  IADD3 R93, PT, PT, R93, 0x1, RZ ;  /* 0x000000015d5d7810 */ /* 0x000fe20007ffe0ff */
[----:B------:R-:W-:Y:S02]  /*7a80*/  USHF.L.U32 UR50, UR24, 0x6, URZ ;  /* 0x0000000618327899 */ /* 0x000fe400080006ff */
[----:B------:R-:W-:Y:S07]  /*7a90*/  USHF.L.U32 UR49, UR20, 0x7, URZ ;  /* 0x0000000714317899 */ /* 0x000fee00080006ff */
[----:B------:R-:W1:Y:S01]  /*7aa0*/  @!UP0 LDCU.128 UR12, c[0x0][0xb10] ;  /* 0x00016200ff0c87ac */ /* 0x000e620008000c00 */
[----:B------:R-:W3:Y:S01]  /*7ab0*/  @!UP0 LDCU UR5, c[0x0][0xb0c] ;  /* 0x00016180ff0587ac */ /* 0x000ee20008000800 */
[----:B------:R-:W4:Y:S01]  /*7ac0*/  @!UP0 LDCU UR10, c[0x0][0xb20] ;  /* 0x00016400ff0a87ac */ /* 0x000f220008000800 */
[----:B-1----:R-:W-:Y:S02]  /*7ad0*/  UIMAD.WIDE.U32 UR8, UR38, UR12, URZ ;  /* 0x0000000c260872a5 */ /* 0x002fe4000f8e00ff */
[----:B------:R-:W-:Y:S02]  /*7ae0*/  UIMAD.WIDE.U32 UR6, UR37, UR15, URZ ;  /* 0x0000000f250672a5 */ /* 0x000fe4000f8e00ff */
[----:B------:R-:W-:Y:S03]  /*7af0*/  @!UP0 UISETP.NE.AND UP1, UPT, UR14, 0x1, UPT ;  /* 0x000000010e00888c */ /* 0x000fe6000bf25270 */
[----:B------:R-:W-:Y:S01]  /*7b00*/  @!UP0 UMOV UR4, UR9 ;  /* 0x0000000900048c82 */ /* 0x000fe20008000000 */
[----:B---3--:R-:W-:Y:S02]  /*7b10*/  @!UP0 UISETP.NE.AND UP2, UPT, UR5, 0x1, UPT ;  /* 0x000000010500888c */ /* 0x008fe4000bf45270 */
[----:B------:R-:W-:Y:S01]  /*7b20*/  @!UP0 USHF.R.U32.HI UR4, URZ, UR13, UR4 ;  /* 0x0000000dff048299 */ /* 0x000fe20008011604 */
[----:B------:R-:W-:Y:S02]  /*7b30*/  @!UP0 UMOV UR6, UR7 ;  /* 0x0000000700068c82 */ /* 0x000fe40008000000 */
[----:B----4-:R-:W-:Y:S02]  /*7b40*/  @!UP0 USHF.R.U32.HI UR6, URZ, UR10, UR6 ;  /* 0x0000000aff068299 */ /* 0x010fe40008011606 */
[----:B------:R-:W-:Y:S02]  /*7b50*/  @!UP0 USEL UR7, UR38, UR4, !UP2 ;  /* 0x0000000426078287 */ /* 0x000fe4000d000000 */
[----:B------:R-:W-:Y:S04]  /*7b60*/  @!UP0 USEL UR6, UR37, UR6, !UP1 ;  /* 0x0000000625068287 */ /* 0x000fe8000c800000 */
[----:B------:R-:W-:Y:S02]  /*7b70*/  @!UP0 UIADD3 UR4, UPT, UPT, -UR7, UR6, URZ ;  /* 0x0000000607048290 */ /* 0x000fe4000fffe1ff */
[----:B------:R-:W-:Y:S02]  /*7b80*/  @!UP0 UIADD3 UR6, UPT, UPT, UR7, -UR6, URZ ;  /* 0x8000000607068290 */ /* 0x000fe4000fffe0ff */
[----:B------:R-:W-:Y:S02]  /*7b90*/  @!UP0 UIMAD UR38, UR4, UR5, UR38 ;  /* 0x00000005042682a4 */ /* 0x000fe4000f8e0226 */
[----:B------:R-:W-:Y:S02]  /*7ba0*/  @!UP0 UIMAD UR37, UR6, UR14, UR37 ;  /* 0x0000000e062582a4 */ /* 0x000fe4000f8e0225 */
[----:B------:R-:W-:Y:S09]  /*7bb0*/  ULOP3.LUT UP0, URZ, UR60, 0x90, URZ, 0xc0, !UPT ;  /* 0x000000903cff7892 */ /* 0x000ff2000f80c0ff */
[----:B------:R-:W-:Y:S05]  /*7bc0*/  BRA.U !UP0, `(.L_x_148) ;  /* 0x0000000108407547 */ /* 0x000fea000b800000 */
[----:B------:R-:W1:Y:S01]  /*7bd0*/  LDCU.64 UR8, c[0x4][0x80] ;  /* 0x01001000ff0877ac */ /* 0x000e620008000a00 */
[----:B------:R-:W-:Y:S01]  /*7be0*/  MOV R3, 0x0 ;  /* 0x0000000000037802 */ /* 0x000fe20000000f00 */
[----:B------:R-:W-:Y:S02]  /*7bf0*/  HFMA2 R12, -RZ, RZ, 0, 5.9604644775390625e-08 ;  /* 0x00000001ff0c7431 */ /* 0x000fe400000001ff */
[----:B------:R-:W-:Y:S02]  /*7c00*/  IMAD.MOV.U32 R8, RZ, RZ, 0x70 ;  /* 0x00000070ff087424 */ /* 0x000fe400078e00ff */
[----:B------:R-:W-:Y:S01]  /*7c10*/  IMAD.MOV.U32 R13, RZ, RZ, RZ ;  /* 0x000000ffff0d7224 */ /* 0x000fe200078e00ff */
[----:B------:R-:W3:Y:S01]  /*7c20*/  LDCU.64 UR6, c[0x4][0x88] ;  /* 0x01001100ff0677ac */ /* 0x000ee20008000a00 */
[----:B------:R-:W4:Y:S01]  /*7c30*/  LDC.64 R2, c[0x4][R3] ;  /* 0x0100000003027b82 */ /* 0x000f220000000a00 */
[----:B------:R-:W2:Y:S01]  /*7c40*/  LDCU.64 UR4, c[0x4][0x8] ;  /* 0x01000100ff0477ac */ /* 0x000ea20008000a00 */
[----:B-1----:R-:W-:Y:S01]  /*7c50*/  MOV R5, UR9 ;  /* 0x0000000900057c02 */ /* 0x002fe20008000f00 */
[----:B------:R-:W-:Y:S01]  /*7c60*/  IMAD.U32 R4, RZ, RZ, UR8 ;  /* 0x00000008ff047e24 */ /* 0x000fe2000f8e00ff */
[----:B---3--:R-:W-:Y:S01]  /*7c70*/  MOV R7, UR7 ;  /* 0x0000000700077c02 */ /* 0x008fe20008000f00 */
[----:B------:R-:W-:Y:S01]  /*7c80*/  IMAD.U32 R6, RZ, RZ, UR6 ;  /* 0x00000006ff067e24 */ /* 0x000fe2000f8e00ff */
[----:B--2---:R-:W-:Y:S01]  /*7c90*/  MOV R11, UR5 ;  /* 0x00000005000b7c02 */ /* 0x004fe20008000f00 */
[----:B------:R-:W-:Y:S02]  /*7ca0*/  IMAD.U32 R10, RZ, RZ, UR4 ;  /* 0x00000004ff0a7e24 */ /* 0x000fe4000f8e00ff */
[----:B------:R-:W-:Y:S07]  /*7cb0*/  LEPC R20, `(.L_x_148) ;  /* 0x000000001014794e */ /* 0x000fee0000000000 */
[----:B----45:R-:W-:Y:S05]  /*7cc0*/  CALL.ABS.NOINC R2 ;  /* 0x0000000002007343 */ /* 0x030fea0003c00000 */
.L_x_148:
[----:B------:R-:W-:Y:S01]  /*7cd0*/  LOP3.LUT P0, RZ, R98, 0x90, RZ, 0xc0, !PT ;  /* 0x0000009062ff7812 */ /* 0x000fe2000780c0ff */
[----:B------:R-:W-:Y:S11]  /*7ce0*/  BSSY.RECONVERGENT B6, `(.L_x_149) ;  /* 0x0000013000067945 */ /* 0x000ff60003800200 */
[----:B------:R-:W-:Y:S01]  /*7cf0*/  @!UPT UIADD3 URZ, UPT, UPT, URZ, URZ, URZ ;  /* 0x000000fffffff290 */ /* 0x000fe2000fffe0ff */
[----:B------:R-:W-:Y:S05]  /*7d00*/  @!P0 BRA `(.L_x_150) ;  /* 0x0000000000408947 */ /* 0x000fea0003800000 */
        /* <DEDUP_REMOVED lines=16> */
.L_x_150:
[----:B------:R-:W-:Y:S05]  /*7e10*/  BSYNC.RECONVERGENT B6 ;  /* 0x0000000000067941 */ /* 0x000fea0003800200 */
.L_x_149:
[----:B------:R-:W-:Y:S02]  /*7e20*/  ISETP.NE.U32.AND P0, PT, RZ, UR56, PT ;  /* 0x00000038ff007c0c */ /* 0x000fe4000bf05070 */
[C---:B------:R-:W-:Y:S02]  /*7e30*/  ISETP.NE.U32.AND P4, PT, R86.reuse, RZ, PT ;  /* 0x000000ff5600720c */ /* 0x040fe40003f85070 */
[----:B------:R-:W-:Y:S02]  /*7e40*/  ISETP.NE.U32.AND P1, PT, R86, RZ, PT ;  /* 0x000000ff5600720c */ /* 0x000fe40003f25070 */
[----:B------:R-:W-:Y:S02]  /*7e50*/  ISETP.NE.AND.EX P0, PT, RZ, UR57, PT, P0 ;  /* 0x00000039ff007c0c */ /* 0x000fe4000bf05300 */
[C---:B------:R-:W-:Y:S02]  /*7e60*/  ISETP.NE.AND.EX P4, PT, R87.reuse, RZ, PT, P4 ;  /* 0x000000ff5700720c */ /* 0x040fe40003f85340 */
[----:B------:R-:W-:Y:S02]  /*7e70*/  ISETP.NE.AND.EX P1, PT, R87, RZ, P0, P1 ;  /* 0x000000ff5700720c */ /* 0x000fe40000725310 */
[----:B------:R-:W-:Y:S02]  /*7e80*/  ISETP.NE.U32.AND P5, PT, R82, RZ, PT ;  /* 0x000000ff5200720c */ /* 0x000fe40003fa5070 */
[----:B------:R-:W-:Y:S02]  /*7e90*/  ISETP.NE.U32.AND P2, PT, RZ, UR56, PT ;  /* 0x00000038ff007c0c */ /* 0x000fe4000bf45070 */
[----:B------:R-:W-:Y:S02]  /*7ea0*/  PLOP3.LUT P0, PT, PT, PT, PT, 0x8, 0x80 ;  /* 0x000000000080781c */ /* 0x000fe40003f0e170 */
[----:B------:R-:W-:Y:S02]  /*7eb0*/  ISETP.NE.AND.EX P5, PT, R83, RZ, PT, P5 ;  /* 0x000000ff5300720c */ /* 0x000fe40003fa5350 */
[----:B------:R-:W-:Y:S03]  /*7ec0*/  ISETP.NE.AND.EX P2, PT, RZ, UR57, PT, P2 ;  /* 0x00000039ff007c0c */ /* 0x000fe6000bf45320 */
[----:B------:R-:W-:Y:S01]  /*7ed0*/  @!P1 PLOP3.LUT P0, PT, P4, PT, PT, 0x80, 0x8 ;  /* 0x000000000008981c */ /* 0x000fe2000270f070 */
[----:B------:R-:W-:Y:S01]  /*7ee0*/  @!UPT UIADD3 URZ, UPT, UPT, URZ, URZ, URZ ;  /* 0x000000fffffff290 */ /* 0x000fe2000fffe0ff */
[----:B------:R-:W-:Y:S11]  /*7ef0*/  @!P4 BRA `(.L_x_151) ;  /* 0x000000000030c947 */ /* 0x000ff60003800000 */
[----:B------:R-:W-:Y:S01]  /*7f00*/  ISETP.NE.U32.AND P3, PT, R84, RZ, PT ;  /* 0x000000ff5400720c */ /* 0x000fe20003f65070 */
[----:B------:R-:W1:Y:S01]  /*7f10*/  LDCU.64 UR4, c[0x0][0x358] ;  /* 0x00006b00ff0477ac */ /* 0x000e620008000a00 */
[----:B------:R-:W-:Y:S02]  /*7f20*/  IMAD.MOV.U32 R90, RZ, RZ, 0x1 ;  /* 0x00000001ff5a7424 */ /* 0x000fe400078e00ff */
[----:B------:R-:W-:Y:S11]  /*7f30*/  ISETP.NE.AND.EX P3, PT, R85, RZ, PT, P3 ;  /* 0x000000ff5500720c */ /* 0x000ff60003f65330 */
[----:B------:R-:W-:Y:S02]  /*7f40*/  @!UPT UIADD3 URZ, UPT, UPT, URZ, URZ, URZ ;  /* 0x000000fffffff290 */ /* 0x000fe4000fffe0ff */
[----:B------:R-:W3:Y:S01]  /*7f50*/  @P3 LDC.64 R2, c[0x0][0x888] ;  /* 0x00022200ff023b82 */ /* 0x000ee20000000a00 */
[----:B--2---:R-:W-:Y:S04]  /*7f60*/  @P3 IMAD R0, R86, UR36, RZ ;  /* 0x0000002456003c24 */ /* 0x004fe8000f8e02ff */
[----:B---3--:R-:W-:Y:S04]  /*7f70*/  @P3 IMAD.WIDE R2, R0, 0x4, R2 ;  /* 0x0000000400023825 */ /* 0x008fe800078e0202 */
[----:B------:R-:W-:Y:S01]  /*7f80*/  HFMA2 R0, -RZ, RZ, 0, 5.9604644775390625e-08 ;  /* 0x00000001ff007431 */ /* 0x000fe200000001ff */
[----:B-1---5:R1:W5:Y:S04]  /*7f90*/  @P3 LDG.E R41, desc[UR4][R2.64] ;  /* 0x0000000402293981 */ /* 0x022368000c1e1900 */
[----:B------:R-:W-:Y:S01]  /*7fa0*/  @!P3 PRMT R90, R0, 0x7610, R90 ;  /* 0x00007610005ab816 */ /* 0x000fe2000000005a */
[----:B-1----:R-:W3:Y:S06]  /*7fb0*/  @!P3 LDC R41, c[0x0][0x880] ;  /* 0x00022000ff29bb82 */ /* 0x002eec0000000800 */
.L_x_151:
[----:B------:R-:W-:Y:S05]  /*7fc0*/  @!P5 BRA `(.L_x_152) ;  /* 0x000000000024d947 */ /* 0x000fea0003800000 */
[----:B------:R-:W-:Y:S01]  /*7fd0*/  ISETP.NE.U32.AND P3, PT, R80, RZ, PT ;  /* 0x000000ff5000720c */ /* 0x000fe20003f65070 */
[----:B------:R-:W1:Y:S03]  /*7fe0*/  LDCU.64 UR4, c[0x0][0x358] ;  /* 0x00006b00ff0477ac */ /* 0x000e660008000a00 */
[----:B------:R-:W-:Y:S11]  /*7ff0*/  ISETP.NE.AND.EX P3, PT, R81, RZ, PT, P3 ;  /* 0x000000ff5100720c */ /* 0x000ff60003f65330 */
[----:B------:R-:W-:Y:S02]  /*8000*/  @!UPT UIADD3 URZ, UPT, UPT, URZ, URZ, URZ ;  /* 0x000000fffffff290 */ /* 0x000fe4000fffe0ff */
[----:B------:R-:W4:Y:S01]  /*8010*/  @P3 LDC.64 R2, c[0x0][0x8a8] ;  /* 0x00022a00ff023b82 */ /* 0x000f220000000a00 */
[----:B--2---:R-:W-:Y:S04]  /*8020*/  @P3 IMAD R0, R82, UR36, RZ ;  /* 0x0000002452003c24 */ /* 0x004fe8000f8e02ff */
[----:B----4-:R-:W-:Y:S05]  /*8030*/  @P3 IMAD.WIDE R2, R0, 0x4, R2 ;  /* 0x0000000400023825 */ /* 0x010fea00078e0202 */
[----:B-1---5:R1:W5:Y:S02]  /*8040*/  @P3 LDG.E R38, desc[UR4][R2.64] ;  /* 0x0000000402263981 */ /* 0x022364000c1e1900 */
[----:B-1----:R-:W4:Y:S02]  /*8050*/  @!P3 LDC R38, c[0x0][0x8a0] ;  /* 0x00022800ff26bb82 */ /* 0x002f240000000800 */
.L_x_152:
[----:B---3-5:R-:W-:Y:S01]  /*8060*/  FSETP.NEU.AND P3, PT, R41, RZ, PT ;  /* 0x000000ff2900720b */ /* 0x028fe20003f6d000 */
[----:B------:R-:W-:Y:S01]  /*8070*/  BSSY B1, `(.L_x_153) ;  /* 0x0000040000017945 */ /* 0x000fe20003800000 */
[----:B------:R-:W-:Y:S01]  /*8080*/  SEL R7, RZ, 0xffffffff, P2 ;  /* 0xffffffffff077807 */ /* 0x000fe20001000000 */
[----:B------:R-:W-:Y:S01]  /*8090*/  IMAD.MOV.U32 R71, RZ, RZ, 0x1 ;  /* 0x00000001ff477424 */ /* 0x000fe200078e00ff */
[----:B--2---:R-:W-:Y:S01]  /*80a0*/  @!P1 SEL R0, RZ, 0xffffffff, P3 ;  /* 0xffffffffff009807 */ /* 0x004fe20001800000 */
[----:B------:R-:W-:Y:S01]  /*80b0*/  IMAD R39, R36, 0x40, R37 ;  /* 0x0000004024277824 */ /* 0x000fe200078e0225 */
[----:B------:R-:W-:Y:S02]  /*80c0*/  LOP3.LUT P2, RZ, R90, 0xff, RZ, 0xc0, !PT ;  /* 0x000000ff5aff7812 */ /* 0x000fe4000784c0ff */
[----:B------:R-:W-:Y:S02]  /*80d0*/  CS2R R78, SRZ ;  /* 0x00000000004e7805 */ /* 0x000fe4000001ff00 */
[----:B------:R-:W-:Y:S02]  /*80e0*/  LEA R3, R95, UR44, 0x3 ;  /* 0x0000002c5f037c11 */ /* 0x000fe4000f8e18ff */
[----:B------:R-:W-:Y:S02]  /*80f0*/  CS2R R76, SRZ ;  /* 0x00000000004c7805 */ /* 0x000fe4000001ff00 */
[----:B------:R-:W-:Y:S02]  /*8100*/  @P0 SEL R0, R7, R0, !P2 ;  /* 0x0000000007000207 */ /* 0x000fe40005000000 */
[----:B------:R-:W-:Y:S02]  /*8110*/  CS2R R74, SRZ ;  /* 0x00000000004a7805 */ /* 0x000fe4000001ff00 */
[----:B------:R-:W-:Y:S02]  /*8120*/  LEA R92, R36, UR44, 0x3 ;  /* 0x0000002c245c7c11 */ /* 0x000fe4000f8e18ff */
[----:B------:R-:W-:Y:S02]  /*8130*/  CS2R R72, SRZ ;  /* 0x0000000000487805 */ /* 0x000fe4000001ff00 */
[----:B------:R-:W-:Y:S02]  /*8140*/  @!P1 LOP3.LUT R0, R0, 0x1, RZ, 0xc0, !PT ;  /* 0x0000000100009812 */ /* 0x000fe400078ec0ff */
[----:B------:R-:W-:Y:S02]  /*8150*/  SHF.L.U32 R5, R97, 0x1f, RZ ;  /* 0x0000001f61057819 */ /* 0x000fe400000006ff */
[----:B------:R-:W-:Y:S02]  /*8160*/  ISETP.NE.U32.OR P6, PT, R0, 0x1, P1 ;  /* 0x000000010000780c */ /* 0x000fe40000fc5470 */
[----:B------:R-:W-:Y:S02]  /*8170*/  SEL R0, RZ, 0xffffffff, P3 ;  /* 0xffffffffff007807 */ /* 0x000fe40001800000 */
[----:B------:R-:W-:Y:S02]  /*8180*/  P2R R100, PR, RZ, 0x40 ;  /* 0x00000040ff647803 */ /* 0x000fe40000000000 */
[----:B------:R-:W-:Y:S04]  /*8190*/  @P4 SEL R0, R7, R0, !P2 ;  /* 0x0000000007004207 */ /* 0x000fe80005000000 */
[----:B------:R-:W-:Y:S03]  /*81a0*/  LOP3.LUT R0, R0, 0x1, RZ, 0xc0, !PT ;  /* 0x0000000100007812 */ /* 0x000fe600078ec0ff */
[----:B------:R-:W-:Y:S02]  /*81b0*/  @P6 SHF.L.U32 R2, R94, 0x1f, RZ ;  /* 0x0000001f5e026819 */ /* 0x000fe400000006ff */
[----:B------:R-:W-:Y:S02]  /*81c0*/  ISETP.NE.U32.AND P5, PT, R0, 0x1, PT ;  /* 0x000000010000780c */ /* 0x000fe40003fa5070 */
[----:B------:R-:W1:Y:S02]  /*81d0*/  @P6 SYNCS.PHASECHK.TRANS64.TRYWAIT P1, [R3+URZ+0x340], R2 ;  /* 0x00034002030065a7 */ /* 0x000e6400080211ff */
[----:B------:R-:W-:Y:S01]  /*81e0*/  P2R R105, PR, RZ, 0x20 ;  /* 0x00000020ff697803 */ /* 0x000fe20000000000 */
[----:B------:R2:W3:Y:S01]  /*81f0*/  SYNCS.PHASECHK.TRANS64.TRYWAIT P0, [R92+URZ+0x390], R5 ;  /* 0x000390055c0075a7 */ /* 0x0004e200080011ff */
[----:B-1----:R-:W-:Y:S01]  /*8200*/  @P6 SEL R71, RZ, 0x1, !P1 ;  /* 0x00000001ff476807 */ /* 0x002fe20004800000 */
[----:B--2---:R-:W-:Y:S06]  /*8210*/  @!P6 BRA `(.L_x_154) ;  /* 0x000000000094e947 */ /* 0x004fec0003800000 */
[----:B------:R-:W-:Y:S01]  /*8220*/  @P5 IMAD R4, R95, 0x1000, R88 ;  /* 0x000010005f045824 */ /* 0x000fe200078e0258 */
[----:B------:R-:W-:Y:S01]  /*8230*/  LOP3.LUT P6, RZ, R89, 0x80, RZ, 0xc0, !PT ;  /* 0x0000008059ff7812 */ /* 0x000fe200078cc0ff */
[----:B------:R-:W-:Y:S01]  /*8240*/  BSSY B0, `(.L_x_155) ;  /* 0x0000010000007945 */ /* 0x000fe20003800000 */
[----:B------:R-:W-:Y:S01]  /*8250*/  ISETP.NE.AND P2, PT, R71, RZ, PT ;  /* 0x000000ff4700720c */ /* 0x000fe20003f45270 */
[----:B------:R-:W-:Y:S01]  /*8260*/  @P5 VIADD R2, R4, UR44 ;  /* 0x0000002c04025c36 */ /* 0x000fe20008000000 */
[----:B------:R-:W-:Y:S02]  /*8270*/  PLOP3.LUT P1, PT, PT, PT, PT, 0x8, 0x80 ;  /* 0x000000000080781c */ /* 0x000fe40003f2e170 */
[----:B------:R-:W-:Y:S02]  /*8280*/  CS2R R74, SRZ ;  /* 0x00000000004a7805 */ /* 0x000fe4000001ff00 */
[----:B------:R-:W-:Y:S01]  /*8290*/  @P5 PLOP3.LUT P1, PT, P6, PT, PT, 0x80, 0x8 ;  /* 0x000000000008581c */ /* 0x000fe2000372f070 */
[C---:B------:R-:W-:Y:S01]  /*82a0*/  @P5 VIADD R0, R2.reuse, 0x500 ;  /* 0x0000050002005836 */ /* 0x040fe20000000000 */
[----:B------:R-:W-:Y:S01]  /*82b0*/  CS2R R72, SRZ ;  /* 0x0000000000487805 */ /* 0x000fe2000001ff00 */
[----:B------:R-:W-:Y:S01]  /*82c0*/  @P5 VIADD R2, R2, 0x510 ;  /* 0x0000051002025836 */ /* 0x000fe20000000000 */
[----:B------:R-:W-:Y:S02]  /*82d0*/  CS2R R78, SRZ ;  /* 0x00000000004e7805 */ /* 0x000fe4000001ff00 */
[----:B------:R-:W-:Y:S07]  /*82e0*/  CS2R R76, SRZ ;  /* 0x00000000004c7805 */ /* 0x000fee000001ff00 */
[----:B------:R-:W-:Y:S01]  /*82f0*/  @P1 VIADD R2, R0, 0xfffffff0 ;  /* 0xfffffff000021836 */ /* 0x000fe20000000000 */
[----:B------:R-:W-:Y:S06]  /*8300*/  @P2 BRA `(.L_x_156) ;  /* 0x00000000000c2947 */ /* 0x000fec0003800000 */
[----:B------:R-:W-:Y:S04]  /*8310*/  SHF.L.U32 R0, R94, 0x1f, RZ ;  /* 0x0000001f5e007819 */ /* 0x000fe800000006ff */
[----:B------:R-:W1:Y:S02]  /*8320*/  SYNCS.PHASECHK.TRANS64.TRYWAIT P1, [R3+URZ+0x340], R0 ;  /* 0x00034000030075a7 */ /* 0x000e6400080211ff */
[----:B-1----:R-:W-:Y:S05]  /*8330*/  @!P1 BRA `(.L_x_157) ;  /* 0x0000003400e89947 */ /* 0x002fea0003800000 */
.L_x_156:
[----:B------:R-:W-:Y:S05]  /*8340*/  BSYNC B0 ;  /* 0x0000000000007941 */ /* 0x000fea0003800000 */
.L_x_155:
[----:B------:R-:W-:Y:S01]  /*8350*/  ISETP.NE.AND P1, PT, R105, RZ, PT ;  /* 0x000000ff6900720c */ /* 0x000fe20003f25270 */
[----:B-1----:R-:W-:Y:S02]  /*8360*/  VIADD R3, R3, 0x350 ;  /* 0x0000035003037836 */ /* 0x002fe40000000000 */
[----:B------:R-:W-:Y:S02]  /*8370*/  IMAD.U32 R0, RZ, RZ, UR46 ;  /* 0x0000002eff007e24 */ /* 0x000fe4000f8e00ff */
[----:B------:R-:W-:Y:S03]  /*8380*/  VIADD R95, R95, 0x1 ;  /* 0x000000015f5f7836 */ /* 0x000fe60000000000 */
[----:B------:R-:W-:Y:S05]  /*8390*/  PRMT R0, R0, 0x654, R3 ;  /* 0x0000065400007816 */ /* 0x000fea0000000003 */
[----:B------:R1:W2:Y:S04]  /*83a0*/  @P1 LDS.128 R72, [R4+UR44+0x500] ;  /* 0x0005002c04481984 */ /* 0x0002a80008000c00 */
[----:B------:R1:W1:Y:S01]  /*83b0*/  @P1 LDS.128 R76, [R2] ;  /* 0x00000000024c1984 */ /* 0x0002620000000c00 */
[C---:B------:R-:W-:Y:S01]  /*83c0*/  ISETP.NE.AND P1, PT, R95.reuse, 0x2, PT ;  /* 0x000000025f00780c */ /* 0x040fe20003f25270 */
[----:B------:R-:W-:Y:S01]  /*83d0*/  @!PT LDS RZ, [RZ] ;  /* 0x00000000fffff984 */ /* 0x000fe20000000800 */
[----:B------:R-:W-:Y:S01]  /*83e0*/  @!PT LDS RZ, [RZ] ;  /* 0x00000000fffff984 */ /* 0x000fe20000000800 */
[----:B------:R-:W-:Y:S01]  /*83f0*/  @!PT LDS RZ, [RZ] ;  /* 0x00000000fffff984 */ /* 0x000fe20000000800 */
[----:B------:R-:W-:Y:S01]  /*8400*/  @!PT LDS RZ, [RZ] ;  /* 0x00000000fffff984 */ /* 0x000fe20000000800 */
[----:B------:R5:W-:Y:S06]  /*8410*/  MEMBAR.ALL.CTA ;  /* 0x0000000000007992 */ /* 0x000bec0000008000 */
[----:B-----5:R-:W5:Y:S01]  /*8420*/  FENCE.VIEW.ASYNC.S ;  /* 0x00000000000073c6 */ /* 0x020f620000000000 */
[----:B------:R-:W-:Y:S02]  /*8430*/  SEL R3, RZ, 0x1, P1 ;  /* 0x00000001ff037807 */ /* 0x000fe40000800000 */
[----:B------:R-:W-:Y:S02]  /*8440*/  SEL R95, R95, RZ, P1 ;  /* 0x000000ff5f5f7207 */ /* 0x000fe40000800000 */
[----:B------:R-:W-:Y:S01]  /*8450*/  LOP3.LUT R94, R94, R3, RZ, 0x3c, !PT ;  /* 0x000000035e5e7212 */ /* 0x000fe200078e3cff */
[----:B-----5:R1:W-:Y:S06]  /*8460*/  SYNCS.ARRIVE.TRANS64.RED.A1T0 RZ, [R0+URZ], RZ ;  /* 0x000000ff00ff79a7 */ /* 0x0203ec00081004ff */
.L_x_154:
[----:B------:R-:W-:Y:S05]  /*8470*/  BSYNC B1 ;  /* 0x0000000000017941 */ /* 0x000fea0003800000 */
.L_x_153:
[----:B-1----:R-:W-:Y:S04]  /*8480*/  SHF.R.U32.HI R0, RZ, 0x15, R39 ;  /* 0x00000015ff007819 */ /* 0x002fe80000011627 */
[----:B------:R-:W-:Y:S01]  /*8490*/  LOP3.LUT P1, RZ, R0, 0x3, R91, 0x48, !PT ;  /* 0x0000000300ff7812 */ /* 0x000fe2000782485b */
[----:B------:R-:W-:Y:S01]  /*84a0*/  @!UPT UIADD3 URZ, UPT, UPT, URZ, URZ, URZ ;  /* 0x000000fffffff290 */ /* 0x000fe2000fffe0ff */
[----:B---3--:R-:W-:Y:S11]  /*84b0*/  @P0 BRA `(.L_x_158) ;  /* 0x0000000000080947 */ /* 0x008ff60003800000 */
[----:B------:R-:W1:Y:S02]  /*84c0*/  SYNCS.PHASECHK.TRANS64.TRYWAIT P0, [R92+URZ+0x390], R5 ;  /* 0x000390055c0075a7 */ /* 0x000e6400080011ff */
[----:B-1----:R-:W-:Y:S05]  /*84d0*/  @!P0 BRA `(.L_x_159) ;  /* 0x0000003400948947 */ /* 0x002fea0003800000 */
.L_x_158:
[----:B------:R-:W-:Y:S05]  /*84e0*/  @!P1 BRA `(.L_x_160) ;  /* 0x0000000000409947 */ /* 0x000fea0003800000 */
[----:B------:R-:W1:Y:S01]  /*84f0*/  LDCU.64 UR8, c[0x4][0x70] ;  /* 0x01000e00ff0877ac */ /* 0x000e620008000a00 */
[----:B------:R-:W-:Y:S01]  /*8500*/  MOV R3, 0x0 ;  /* 0x0000000000037802 */ /* 0x000fe20000000f00 */
[----:B------:R-:W-:Y:S02]  /*8510*/  HFMA2 R12, -RZ, RZ, 0, 5.9604644775390625e-08 ;  /* 0x00000001ff0c7431 */ /* 0x000fe400000001ff */
[----:B------:R-:W-:Y:S02]  /*8520*/  IMAD.MOV.U32 R8, RZ, RZ, 0x192 ;  /* 0x00000192ff087424 */ /* 0x000fe400078e00ff */
[----:B------:R-:W-:Y:S01]  /*8530*/  IMAD.MOV.U32 R13, RZ, RZ, RZ ;  /* 0x000000ffff0d7224 */ /* 0x000fe200078e00ff */
[----:B------:R-:W3:Y:S01]  /*8540*/  LDCU.64 UR6, c[0x4][0x78] ;  /* 0x01000f00ff0677ac */ /* 0x000ee20008000a00 */
[----:B------:R-:W2:Y:S01]  /*8550*/  LDC.64 R2, c[0x4][R3] ;  /* 0x0100000003027b82 */ /* 0x000ea20000000a00 */
[----:B------:R-:W5:Y:S01]  /*8560*/  LDCU.64 UR4, c[0x4][0x10] ;  /* 0x01000200ff0477ac */ /* 0x000f620008000a00 */
[----:B-1----:R-:W-:Y:S01]  /*8570*/  MOV R5, UR9 ;  /* 0x0000000900057c02 */ /* 0x002fe20008000f00 */
[----:B------:R-:W-:Y:S01]  /*8580*/  IMAD.U32 R4, RZ, RZ, UR8 ;  /* 0x00000008ff047e24 */ /* 0x000fe2000f8e00ff */
[----:B---3--:R-:W-:Y:S01]  /*8590*/  MOV R7, UR7 ;  /* 0x0000000700077c02 */ /* 0x008fe20008000f00 */
[----:B------:R-:W-:Y:S01]  /*85a0*/  IMAD.U32 R6, RZ, RZ, UR6 ;  /* 0x00000006ff067e24 */ /* 0x000fe2000f8e00ff */
[----:B-----5:R-:W-:Y:S01]  /*85b0*/  MOV R11, UR5 ;  /* 0x00000005000b7c02 */ /* 0x020fe20008000f00 */
[----:B------:R-:W-:Y:S02]  /*85c0*/  IMAD.U32 R10, RZ, RZ, UR4 ;  /* 0x00000004ff0a7e24 */ /* 0x000fe4000f8e00ff */
[----:B------:R-:W-:Y:S07]  /*85d0*/  LEPC R20, `(.L_x_160) ;  /* 0x000000001014794e */ /* 0x000fee0000000000 */
[----:B--2-4-:R-:W-:Y:S05]  /*85e0*/  CALL.ABS.NOINC R2 ;  /* 0x0000000002007343 */ /* 0x014fea0003c00000 */
.L_x_160:
[-C--:B--2---:R-:W-:Y:S01]  /*85f0*/  F2FP.F16.E4M3.UNPACK_B R42, R72.reuse ;  /* 0x00000048ff2a723e */ /* 0x084fe200020006ff */
[----:B------:R-:W-:Y:S05]  /*8600*/  WARPSYNC.ALL ;  /* 0x0000000000007948 */ /* 0x000fea0003800000 */
[----:B------:R-:W-:Y:S01]  /*8610*/  R2UR UR4, R39 ;  /* 0x00000000270472ca */ /* 0x000fe200000e0000 */
[--C-:B------:R-:W-:Y:S01]  /*8620*/  HADD2.F32 R40, -RZ, R42.reuse.H0_H0 ;  /* 0x2000002aff287230 */ /* 0x100fe20000004100 */
[----:B------:R-:W-:Y:S01]  /*8630*/  F2FP.F16.E4M3.UNPACK_B R43, R72.H1 ;  /* 0x00000048ff2b723e */ /* 0x000fe200030006ff */
[----:B------:R-:W-:Y:S01]  /*8640*/  HADD2.F32 R42, -RZ, R42.H1_H1 ;  /* 0x3000002aff2a7230 */ /* 0x000fe20000004100 */
[-C--:B------:R-:W-:Y:S01]  /*8650*/  F2FP.F16.E4M3.UNPACK_B R45, R73.reuse ;  /* 0x00000049ff2d723e */ /* 0x080fe200020006ff */
[----:B------:R-:W-:Y:S01]  /*8660*/  BSSY.RECONVERGENT B0, `(.L_x_161) ;  /* 0x000009f000007945 */ /* 0x000fe20003800200 */
[----:B------:R-:W-:Y:S01]  /*8670*/  F2FP.F16.E4M3.UNPACK_B R47, R73.H1 ;  /* 0x00000049ff2f723e */ /* 0x000fe200030006ff */
[--C-:B------:R-:W-:Y:S01]  /*8680*/  HADD2.F32 R44, -RZ, R43.reuse.H0_H0 ;  /* 0x2000002bff2c7230 */ /* 0x100fe20000004100 */
[-C--:B------:R-:W-:Y:S01]  /*8690*/  F2FP.F16.E4M3.UNPACK_B R49, R74.reuse ;  /* 0x0000004aff31723e */ /* 0x080fe200020006ff */
[----:B------:R-:W-:Y:S01]  /*86a0*/  HADD2.F32 R46, -RZ, R43.H1_H1 ;  /* 0x3000002bff2e7230 */ /* 0x000fe20000004100 */
[----:B------:R-:W-:Y:S01]  /*86b0*/  F2FP.F16.E4M3.UNPACK_B R51, R74.H1 ;  /* 0x0000004aff33723e */ /* 0x000fe200030006ff */
[--C-:B------:R-:W-:Y:S01]  /*86c0*/  HADD2.F32 R43, -RZ, R45.reuse.H0_H0 ;  /* 0x2000002dff2b7230 */ /* 0x100fe20000004100 */
[-C--:B------:R-:W-:Y:S01]  /*86d0*/  F2FP.F16.E4M3.UNPACK_B R53, R75.reuse ;  /* 0x0000004bff35723e */ /* 0x080fe200020006ff */
[----:B-1----:R-:W4:Y:S01]  /*86e0*/  LDTM.x32 R4, tmem[UR4] ;  /* 0x00000004000479ee */ /* 0x002f2200082c0000 */
[----:B------:R-:W-:Y:S01]  /*86f0*/  F2FP.F16.E4M3.UNPACK_B R55, R75.H1 ;  /* 0x0000004bff37723e */ /* 0x000fe200030006ff */
[----:B------:R-:W-:Y:S01]  /*8700*/  HADD2.F32 R48, -RZ, R45.H1_H1 ;  /* 0x3000002dff307230 */ /* 0x000fe20000004100 */
[-C--:B------:R-:W-:Y:S01]  /*8710*/  F2FP.F16.E4M3.UNPACK_B R57, R76.reuse ;  /* 0x0000004cff39723e */ /* 0x080fe200020006ff */
[----:B------:R-:W-:Y:S01]  /*8720*/  HADD2.F32 R52, -RZ, R49.H1_H1 ;  /* 0x30000031ff347230 */ /* 0x000fe20000004100 */
[----:B------:R-:W-:Y:S01]  /*8730*/  ISETP.NE.AND P6, PT, R100, RZ, PT ;  /* 0x000000ff6400720c */ /* 0x000fe20003fc5270 */
[----:B------:R-:W-:Y:S01]  /*8740*/  HADD2.F32 R56, -RZ, R53.H1_H1 ;  /* 0x30000035ff387230 */ /* 0x000fe20000004100 */
[----:B------:R-:W-:Y:S01]  /*8750*/  MOV R104, 0x10 ;  /* 0x0000001000687802 */ /* 0x000fe20000000f00 */
[----:B------:R-:W-:Y:S01]  /*8760*/  HADD2.F32 R60, -RZ, R57.H1_H1 ;  /* 0x30000039ff3c7230 */ /* 0x000fe20000004100 */
[----:B------:R-:W-:Y:S01]  /*8770*/  IADD3 R107, PT, PT, R88, UR44, RZ ;  /* 0x0000002c586b7c10 */ /* 0x000fe2000fffe0ff */
[--C-:B------:R-:W-:Y:S01]  /*8780*/  HADD2.F32 R45, -RZ, R47.reuse.H0_H0 ;  /* 0x2000002fff2d7230 */ /* 0x100fe20000004100 */
[----:B------:R-:W-:Y:S01]  /*8790*/  LOP3.LUT P5, RZ, R89, 0x80, RZ, 0xc0, !PT ;  /* 0x0000008059ff7812 */ /* 0x000fe200078ac0ff */
[----:B------:R-:W-:Y:S01]  /*87a0*/  HADD2.F32 R50, -RZ, R47.H1_H1 ;  /* 0x3000002fff327230 */ /* 0x000fe20000004100 */
[----:B------:R-:W-:Y:S01]  /*87b0*/  F2FP.F16.E4M3.UNPACK_B R59, R76.H1 ;  /* 0x0000004cff3b723e */ /* 0x000fe200030006ff */
[----:B------:R-:W-:Y:S01]  /*87c0*/  HADD2.F32 R47, -RZ, R49.H0_H0 ;  /* 0x20000031ff2f7230 */ /* 0x000fe20000004100 */
[----:B------:R-:W-:Y:S01]  /*87d0*/  SEL R106, R104, 0xfffffff0, !P5 ;  /* 0xfffffff0686a7807 */ /* 0x000fe20006800000 */
[--C-:B------:R-:W-:Y:S01]  /*87e0*/  HADD2.F32 R49, -RZ, R51.reuse.H0_H0 ;  /* 0x20000033ff317230 */ /* 0x100fe20000004100 */
[-C--:B------:R-:W-:Y:S01]  /*87f0*/  F2FP.F16.E4M3.UNPACK_B R61, R77.reuse ;  /* 0x0000004dff3d723e */ /* 0x080fe200020006ff */
[----:B------:R-:W-:Y:S01]  /*8800*/  HADD2.F32 R54, -RZ, R51.H1_H1 ;  /* 0x30000033ff367230 */ /* 0x000fe20000004100 */
[----:B------:R-:W-:Y:S01]  /*8810*/  IADD3 R104, PT, PT, R107, R106, RZ ;  /* 0x0000006a6b687210 */ /* 0x000fe20007ffe0ff */
[----:B------:R-:W-:Y:S01]  /*8820*/  HADD2.F32 R51, -RZ, R53.H0_H0 ;  /* 0x20000035ff337230 */ /* 0x000fe20000004100 */
[----:B------:R-:W-:Y:S01]  /*8830*/  F2FP.F16.E4M3.UNPACK_B R63, R77.H1 ;  /* 0x0000004dff3f723e */ /* 0x000fe200030006ff */
[----:B------:R-:W-:Y:S01]  /*8840*/  HADD2.F32 R64, -RZ, R61.H1_H1 ;  /* 0x3000003dff407230 */ /* 0x000fe20000004100 */
[----:B------:R-:W-:Y:S01]  /*8850*/  F2FP.F16.E4M3.UNPACK_B R65, R78 ;  /* 0x0000004eff41723e */ /* 0x000fe200020006ff */
[C---:B----4-:R-:W-:Y:S01]  /*8860*/  FMUL R0, R38.reuse, R4 ;  /* 0x0000000426007220 */ /* 0x050fe20000400000 */
[C---:B------:R-:W-:Y:S01]  /*8870*/  FMUL R2, R38.reuse, R5 ;  /* 0x0000000526027220 */ /* 0x040fe20000400000 */
[C---:B------:R-:W-:Y:S01]  /*8880*/  FMUL R4, R38.reuse, R8 ;  /* 0x0000000826047220 */ /* 0x040fe20000400000 */
[C---:B------:R-:W-:Y:S01]  /*8890*/  FMUL R5, R38.reuse, R9 ;  /* 0x0000000926057220 */ /* 0x040fe20000400000 */
[C---:B------:R-:W-:Y:S01]  /*88a0*/  FFMA R0, R41.reuse, R40, R0 ;  /* 0x0000002829007223 */ /* 0x040fe20000000000 */
[C---:B------:R-:W-:Y:S01]  /*88b0*/  FFMA R2, R41.reuse, R42, R2 ;  /* 0x0000002a29027223 */ /* 0x040fe20000000002 */
[C---:B------:R-:W-:Y:S01]  /*88c0*/  FMUL R8, R38.reuse, R12 ;  /* 0x0000000c26087220 */ /* 0x040fe20000400000 */
[C---:B------:R-:W-:Y:S01]  /*88d0*/  FMUL R9, R38.reuse, R13 ;  /* 0x0000000d26097220 */ /* 0x040fe20000400000 */
[C---:B------:R-:W-:Y:S01]  /*88e0*/  FMUL R12, R38.reuse, R16 ;  /* 0x00000010260c7220 */ /* 0x040fe20000400000 */
[C---:B------:R-:W-:Y:S01]  /*88f0*/  FMUL R13, R38.reuse, R17 ;  /* 0x00000011260d7220 */ /* 0x040fe20000400000 */
[C---:B------:R-:W-:Y:S01]  /*8900*/  FMUL R16, R38.reuse, R20 ;  /* 0x0000001426107220 */ /* 0x040fe20000400000 */
[C---:B------:R-:W-:Y:S01]  /*8910*/  FMUL R17, R38.reuse, R21 ;  /* 0x0000001526117220 */ /* 0x040fe20000400000 */
[C---:B------:R-:W-:Y:S01]  /*8920*/  FMUL R20, R38.reuse, R24 ;  /* 0x0000001826147220 */ /* 0x040fe20000400000 */
[C---:B------:R-:W-:Y:S01]  /*8930*/  FMUL R21, R38.reuse, R25 ;  /* 0x0000001926157220 */ /* 0x040fe20000400000 */
[----:B------:R-:W-:Y:S02]  /*8940*/  HADD2.F32 R68, -RZ, R65.H1_H1 ;  /* 0x30000041ff447230 */ /* 0x000fe40000004100 */
[C---:B------:R-:W-:Y:S01]  /*8950*/  FMUL R24, R38.reuse, R28 ;  /* 0x0000001c26187220 */ /* 0x040fe20000400000 */
[C---:B------:R-:W-:Y:S01]  /*8960*/  FMUL R25, R38.reuse, R29 ;  /* 0x0000001d26197220 */ /* 0x040fe20000400000 */
[C---:B------:R-:W-:Y:S01]  /*8970*/  FMUL R28, R38.reuse, R32 ;  /* 0x00000020261c7220 */ /* 0x040fe20000400000 */
[C---:B------:R-:W-:Y:S01]  /*8980*/  FMUL R29, R38.reuse, R33 ;  /* 0x00000021261d7220 */ /* 0x040fe20000400000 */
[C---:B------:R-:W-:Y:S01]  /*8990*/  FMUL R3, R38.reuse, R6 ;  /* 0x0000000626037220 */ /* 0x040fe20000400000 */
[C---:B------:R-:W-:Y:S01]  /*89a0*/  FMUL R7, R38.reuse, R7 ;  /* 0x0000000726077220 */ /* 0x040fe20000400000 */
[C---:B------:R-:W-:Y:S01]  /*89b0*/  FMUL R6, R38.reuse, R10 ;  /* 0x0000000a26067220 */ /* 0x040fe20000400000 */
[----:B------:R-:W-:Y:S01]  /*89c0*/  F2FP.F16.E4M3.UNPACK_B R67, R78.H1 ;  /* 0x0000004eff43723e */ /* 0x000fe200030006ff */
[C---:B------:R-:W-:Y:S01]  /*89d0*/  FFMA R3, R41.reuse, R44, R3 ;  /* 0x0000002c29037223 */ /* 0x040fe20000000003 */
[C---:B------:R-:W-:Y:S01]  /*89e0*/  FFMA R7, R41.reuse, R46, R7 ;  /* 0x0000002e29077223 */ /* 0x040fe20000000007 */
[----:B------:R-:W-:Y:S01]  /*89f0*/  F2FP.F16.E4M3.UNPACK_B R40, R79 ;  /* 0x0000004fff28723e */ /* 0x000fe200020006ff */
[C---:B------:R-:W-:Y:S01]  /*8a00*/  FFMA R4, R41.reuse, R43, R4 ;  /* 0x0000002b29047223 */ /* 0x040fe20000000004 */
[C---:B------:R-:W-:Y:S01]  /*8a10*/  FFMA R5, R41.reuse, R48, R5 ;  /* 0x0000003029057223 */ /* 0x040fe20000000005 */
[----:B------:R-:W-:Y:S01]  /*8a20*/  F2FP.F16.E4M3.UNPACK_B R42, R79.H1 ;  /* 0x0000004fff2a723e */ /* 0x000fe200030006ff */
[----:B------:R-:W-:Y:S01]  /*8a30*/  FFMA R6, R41, R45, R6 ;  /* 0x0000002d29067223 */ /* 0x000fe20000000006 */
[----:B------:R-:W-:Y:S01]  /*8a40*/  F2FP.SATFINITE.E4M3.F32.PACK_AB_MERGE_C R101, R7, R3, RZ ;  /* 0x000000030765723e */ /* 0x000fe200048070ff */
[C---:B------:R-:W-:Y:S01]  /*8a50*/  FMUL R11, R38.reuse, R11 ;  /* 0x0000000b260b7220 */ /* 0x040fe20000400000 */
[C---:B------:R-:W-:Y:S01]  /*8a60*/  FMUL R10, R38.reuse, R14 ;  /* 0x0000000e260a7220 */ /* 0x040fe20000400000 */
[----:B------:R-:W-:Y:S01]  /*8a70*/  FMUL R15, R38, R15 ;  /* 0x0000000f260f7220 */ /* 0x000fe20000400000 */
[----:B------:R-:W-:Y:S01]  /*8a80*/  F2FP.SATFINITE.E4M3.F32.PACK_AB_MERGE_C R100, R2, R0, R101 ;  /* 0x000000000264723e */ /* 0x000fe20004807065 */
[C---:B------:R-:W-:Y:S01]  /*8a90*/  FFMA R11, R41.reuse, R50, R11 ;  /* 0x00000032290b7223 */ /* 0x040fe2000000000b */
[----:B------:R-:W-:Y:S01]  /*8aa0*/  FFMA R8, R41, R47, R8 ;  /* 0x0000002f29087223 */ /* 0x000fe20000000008 */
[----:B------:R-:W-:Y:S01]  /*8ab0*/  ISETP.NE.AND P0, PT, R99, RZ, PT ;  /* 0x000000ff6300720c */ /* 0x000fe20003f05270 */
[----:B------:R-:W-:Y:S01]  /*8ac0*/  FFMA R9, R41, R52, R9 ;  /* 0x0000003429097223 */ /* 0x000fe20000000009 */
[--C-:B------:R-:W-:Y:S01]  /*8ad0*/  HADD2.F32 R53, -RZ, R55.reuse.H0_H0 ;  /* 0x20000037ff357230 */ /* 0x100fe20000004100 */
[----:B------:R-:W-:Y:S01]  /*8ae0*/  F2FP.SATFINITE.E4M3.F32.PACK_AB_MERGE_C R101, R11, R6, RZ ;  /* 0x000000060b65723e */ /* 0x000fe200048070ff */
[C---:B------:R-:W-:Y:S01]  /*8af0*/  FFMA R10, R41.reuse, R49, R10 ;  /* 0x00000031290a7223 */ /* 0x040fe2000000000a */
[C---:B------:R-:W-:Y:S01]  /*8b00*/  FFMA R15, R41.reuse, R54, R15 ;  /* 0x00000036290f7223 */ /* 0x040fe2000000000f */
[----:B------:R-:W-:Y:S01]  /*8b10*/  FFMA R12, R41, R51, R12 ;  /* 0x00000033290c7223 */ /* 0x000fe2000000000c */
[----:B------:R-:W-:Y:S01]  /*8b20*/  F2FP.SATFINITE.E4M3.F32.PACK_AB_MERGE_C R101, R5, R4, R101 ;  /* 0x000000040565723e */ /* 0x000fe20004807065 */
[----:B------:R-:W-:Y:S01]  /*8b30*/  FFMA R13, R41, R56, R13 ;  /* 0x00000038290d7223 */ /* 0x000fe2000000000d */
[----:B------:R-:W-:Y:S01]  /*8b40*/  HADD2.F32 R58, -RZ, R55.H1_H1 ;  /* 0x30000037ff3a7230 */ /* 0x000fe20000004100 */
[----:B------:R-:W-:Y:S01]  /*8b50*/  F2FP.SATFINITE.E4M3.F32.PACK_AB_MERGE_C R102, R15, R10, RZ ;  /* 0x0000000a0f66723e */ /* 0x000fe200048070ff */
[----:B------:R-:W-:Y:S02]  /*8b60*/  HADD2.F32 R55, -RZ, R57.H0_H0 ;  /* 0x20000039ff377230 */ /* 0x000fe40000004100 */
[C---:B------:R-:W-:Y:S01]  /*8b70*/  FMUL R14, R38.reuse, R18 ;  /* 0x00000012260e7220 */ /* 0x040fe20000400000 */
[C---:B------:R-:W-:Y:S01]  /*8b80*/  FMUL R19, R38.reuse, R19 ;  /* 0x0000001326137220 */ /* 0x040fe20000400000 */
[--C-:B------:R-:W-:Y:S02]  /*8b90*/  HADD2.F32 R57, -RZ, R59.reuse.H0_H0 ;  /* 0x2000003bff397230 */ /* 0x100fe40000004100 */
[C---:B------:R-:W-:Y:S01]  /*8ba0*/  FMUL R18, R38.reuse, R22 ;  /* 0x0000001626127220 */ /* 0x040fe20000400000 */
[C---:B------:R-:W-:Y:S01]  /*8bb0*/  FFMA R14, R41.reuse, R53, R14 ;  /* 0x00000035290e7223 */ /* 0x040fe2000000000e */
[----:B------:R-:W-:Y:S02]  /*8bc0*/  HADD2.F32 R62, -RZ, R59.H1_H1 ;  /* 0x3000003bff3e7230 */ /* 0x000fe40000004100 */
[C---:B------:R-:W-:Y:S01]  /*8bd0*/  FFMA R19, R41.reuse, R58, R19 ;  /* 0x0000003a29137223 */ /* 0x040fe20000000013 */
[----:B------:R-:W-:Y:S02]  /*8be0*/  HADD2.F32 R59, -RZ, R61.H0_H0 ;  /* 0x2000003dff3b7230 */ /* 0x000fe40000004100 */
[C---:B------:R-:W-:Y:S01]  /*8bf0*/  FMUL R23, R38.reuse, R23 ;  /* 0x0000001726177220 */ /* 0x040fe20000400000 */
[C---:B------:R-:W-:Y:S01]  /*8c00*/  FFMA R16, R41.reuse, R55, R16 ;  /* 0x0000003729107223 */ /* 0x040fe20000000010 */
[C---:B------:R-:W-:Y:S01]  /*8c10*/  FFMA R17, R41.reuse, R60, R17 ;  /* 0x0000003c29117223 */ /* 0x040fe20000000011 */
[--C-:B------:R-:W-:Y:S02]  /*8c20*/  HADD2.F32 R61, -RZ, R63.reuse.H0_H0 ;  /* 0x2000003fff3d7230 */ /* 0x100fe40000004100 */
[C---:B------:R-:W-:Y:S01]  /*8c30*/  FFMA R18, R41.reuse, R57, R18 ;  /* 0x0000003929127223 */ /* 0x040fe20000000012 */
[----:B------:R-:W-:Y:S02]  /*8c40*/  HADD2.F32 R66, -RZ, R63.H1_H1 ;  /* 0x3000003fff427230 */ /* 0x000fe40000004100 */
[C---:B------:R-:W-:Y:S01]  /*8c50*/  FMUL R22, R38.reuse, R26 ;  /* 0x0000001a26167220 */ /* 0x040fe20000400000 */
[----:B------:R-:W-:Y:S02]  /*8c60*/  HADD2.F32 R63, -RZ, R65.H0_H0 ;  /* 0x20000041ff3f7230 */ /* 0x000fe40000004100 */
[C---:B------:R-:W-:Y:S01]  /*8c70*/  FFMA R23, R41.reuse, R62, R23 ;  /* 0x0000003e29177223 */ /* 0x040fe20000000017 */
[C---:B------:R-:W-:Y:S01]  /*8c80*/  FMUL R27, R38.reuse, R27 ;  /* 0x0000001b261b7220 */ /* 0x040fe20000400000 */
[C---:B------:R-:W-:Y:S01]  /*8c90*/  FFMA R20, R41.reuse, R59, R20 ;  /* 0x0000003b29147223 */ /* 0x040fe20000000014 */
[C---:B------:R-:W-:Y:S01]  /*8ca0*/  FFMA R21, R41.reuse, R64, R21 ;  /* 0x0000004029157223 */ /* 0x040fe20000000015 */
[--C-:B------:R-:W-:Y:S02]  /*8cb0*/  HADD2.F32 R65, -RZ, R67.reuse.H0_H0 ;  /* 0x20000043ff417230 */ /* 0x100fe40000004100 */
[C---:B------:R-:W-:Y:S01]  /*8cc0*/  FFMA R22, R41.reuse, R61, R22 ;  /* 0x0000003d29167223 */ /* 0x040fe20000000016 */
[----:B------:R-:W-:Y:S02]  /*8cd0*/  HADD2.F32 R70, -RZ, R67.H1_H1 ;  /* 0x30000043ff467230 */ /* 0x000fe40000004100 */
[C---:B------:R-:W-:Y:S01]  /*8ce0*/  FMUL R26, R38.reuse, R30 ;  /* 0x0000001e261a7220 */ /* 0x040fe20000400000 */
[--C-:B------:R-:W-:Y:S02]  /*8cf0*/  HADD2.F32 R67, -RZ, R40.reuse.H0_H0 ;  /* 0x20000028ff437230 */ /* 0x100fe40000004100 */
[C---:B------:R-:W-:Y:S01]  /*8d00*/  FFMA R27, R41.reuse, R66, R27 ;  /* 0x00000042291b7223 */ /* 0x040fe2000000001b */
[C---:B------:R-:W-:Y:S01]  /*8d10*/  FMUL R31, R38.reuse, R31 ;  /* 0x0000001f261f7220 */ /* 0x040fe20000400000 */
[C---:B------:R-:W-:Y:S01]  /*8d20*/  FFMA R24, R41.reuse, R63, R24 ;  /* 0x0000003f29187223 */ /* 0x040fe20000000018 */
[----:B------:R-:W-:Y:S02]  /*8d30*/  HADD2.F32 R40, -RZ, R40.H1_H1 ;  /* 0x30000028ff287230 */ /* 0x000fe40000004100 */
[C---:B------:R-:W-:Y:S01]  /*8d40*/  FFMA R25, R41.reuse, R68, R25 ;  /* 0x0000004429197223 */ /* 0x040fe20000000019 */
[--C-:B------:R-:W-:Y:S02]  /*8d50*/  HADD2.F32 R69, -RZ, R42.reuse.H0_H0 ;  /* 0x2000002aff457230 */ /* 0x100fe40000004100 */
[C---:B------:R-:W-:Y:S01]  /*8d60*/  FFMA R26, R41.reuse, R65, R26 ;  /* 0x00000041291a7223 */ /* 0x040fe2000000001a */
[----:B------:R-:W-:Y:S02]  /*8d70*/  HADD2.F32 R42, -RZ, R42.H1_H1 ;  /* 0x3000002aff2a7230 */ /* 0x000fe40000004100 */
[C---:B------:R-:W-:Y:S01]  /*8d80*/  FMUL R30, R38.reuse, R34 ;  /* 0x00000022261e7220 */ /* 0x040fe20000400000 */
[----:B------:R-:W-:Y:S01]  /*8d90*/  FFMA R31, R41, R70, R31 ;  /* 0x00000046291f7223 */ /* 0x000fe2000000001f */
[----:B------:R-:W-:Y:S01]  /*8da0*/  FMUL R35, R38, R35 ;  /* 0x0000002326237220 */ /* 0x000fe20000400000 */
[----:B------:R-:W-:Y:S01]  /*8db0*/  F2FP.SATFINITE.E4M3.F32.PACK_AB_MERGE_C R103, R19, R14, RZ ;  /* 0x0000000e1367723e */ /* 0x000fe200048070ff */
[C---:B------:R-:W-:Y:S01]  /*8dc0*/  FFMA R28, R41.reuse, R67, R28 ;  /* 0x00000043291c7223 */ /* 0x040fe2000000001c */
[C---:B------:R-:W-:Y:S01]  /*8dd0*/  FFMA R29, R41.reuse, R40, R29 ;  /* 0x00000028291d7223 */ /* 0x040fe2000000001d */
[C---:B------:R-:W-:Y:S01]  /*8de0*/  FFMA R30, R41.reuse, R69, R30 ;  /* 0x00000045291e7223 */ /* 0x040fe2000000001e */
[----:B------:R-:W-:Y:S01]  /*8df0*/  FFMA R35, R41, R42, R35 ;  /* 0x0000002a29237223 */ /* 0x000fe20000000023 */
[----:B------:R-:W-:Y:S02]  /*8e00*/  F2FP.SATFINITE.E4M3.F32.PACK_AB_MERGE_C R102, R9, R8, R102 ;  /* 0x000000080966723e */ /* 0x000fe40004807066 */
[----:B------:R-:W-:Y:S02]  /*8e10*/  F2FP.SATFINITE.E4M3.F32.PACK_AB_MERGE_C R103, R13, R12, R103 ;  /* 0x0000000c0d67723e */ /* 0x000fe40004807067 */
[----:B------:R-:W-:Y:S02]  /*8e20*/  F2FP.SATFINITE.E4M3.F32.PACK_AB_MERGE_C R108, R23, R18, RZ ;  /* 0x00000012176c723e */ /* 0x000fe400048070ff */
[----:B------:R-:W-:Y:S01]  /*8e30*/  F2FP.SATFINITE.E4M3.F32.PACK_AB_MERGE_C R109, R27, R22, RZ ;  /* 0x000000161b6d723e */ /* 0x000fe200048070ff */
[----:B------:R1:W-:Y:S01]  /*8e40*/  STS.128 [R88+UR44+0x2500], R100 ;  /* 0x0025006458007988 */ /* 0x0003e20008000c2c */
[----:B------:R-:W-:Y:S02]  /*8e50*/  F2FP.SATFINITE.E4M3.F32.PACK_AB_MERGE_C R112, R31, R26, RZ ;  /* 0x0000001a1f70723e */ /* 0x000fe400048070ff */
[----:B------:R-:W-:Y:S02]  /*8e60*/  F2FP.SATFINITE.E4M3.F32.PACK_AB_MERGE_C R113, R35, R30, RZ ;  /* 0x0000001e2371723e */ /* 0x000fe400048070ff */
[----:B------:R-:W-:Y:S02]  /*8e70*/  F2FP.SATFINITE.E4M3.F32.PACK_AB_MERGE_C R108, R17, R16, R108 ;  /* 0x00000010116c723e */ /* 0x000fe4000480706c */
[----:B------:R-:W-:Y:S02]  /*8e80*/  F2FP.SATFINITE.E4M3.F32.PACK_AB_MERGE_C R109, R21, R20, R109 ;  /* 0x00000014156d723e */ /* 0x000fe4000480706d */
[----:B------:R-:W-:Y:S02]  /*8e90*/  F2FP.SATFINITE.E4M3.F32.PACK_AB_MERGE_C R110, R25, R24, R112 ;  /* 0x00000018196e723e */ /* 0x000fe40004807070 */
[----:B------:R-:W-:Y:S02]  /*8ea0*/  F2FP.SATFINITE.E4M3.F32.PACK_AB_MERGE_C R111, R29, R28, R113 ;  /* 0x0000001c1d6f723e */ /* 0x000fe40004807071 */
[----:B------:R-:W-:Y:S02]  /*8eb0*/  LEA R107, R95, UR44, 0x3 ;  /* 0x0000002c5f6b7c11 */ /* 0x000fe4000f8e18ff */
[----:B------:R-:W-:Y:S01]  /*8ec0*/  @P6 SHF.L.U32 R112, R94, 0x1f, RZ ;  /* 0x0000001f5e706819 */ /* 0x000fe200000006ff */
[----:B------:R1:W-:Y:S01]  /*8ed0*/  STS.128 [R104+0x2500], R108 ;  /* 0x0025006c68007388 */ /* 0x0003e20000000c00 */
[----:B------:R-:W-:Y:S01]  /*8ee0*/  @!PT LDS RZ, [RZ] ;  /* 0x00000000fffff984 */ /* 0x000fe20000000800 */
[----:B------:R-:W-:Y:S01]  /*8ef0*/  @!PT LDS RZ, [RZ] ;  /* 0x00000000fffff984 */ /* 0x000fe20000000800 */
[----:B------:R-:W-:Y:S01]  /*8f00*/  @!PT LDS RZ, [RZ] ;  /* 0x00000000fffff984 */ /* 0x000fe20000000800 */
[----:B------:R-:W-:Y:S01]  /*8f10*/  @!PT LDS RZ, [RZ] ;  /* 0x00000000fffff984 */ /* 0x000fe20000000800 */
[----:B------:R2:W-:Y:S07]  /*8f20*/  MEMBAR.ALL.CTA ;  /* 0x0000000000007992 */ /* 0x0005ee0000008000 */
[----:B--2---:R-:W2:Y:S02]  /*8f30*/  FENCE.VIEW.ASYNC.S ;  /* 0x00000000000073c6 */ /* 0x004ea40000000000 */
[----:B--2---:R-:W-:Y:S06]  /*8f40*/  BAR.SYNC.DEFER_BLOCKING 0x1, 0x80 ;  /* 0x0042000000007b1d */ /* 0x004fec0000010000 */
[----:B------:R-:W-:Y:S05]  /*8f50*/  @P0 BRA `(.L_x_162) ;  /* 0x00000000003c0947 */ /* 0x000fea0003800000 */
[----:B------:R-:W2:Y:S01]  /*8f60*/  LDCU.64 UR6, c[0x0][0x348] ;  /* 0x00006900ff0677ac */ /* 0x000ea20008000a00 */
[----:B------:R-:W-:Y:S01]  /*8f70*/  UIADD3 UR4, UPT, UPT, UR44, 0x2500, URZ ;  /* 0x000025002c047890 */ /* 0x000fe2000fffe0ff */
[----:B------:R-:W-:Y:S01]  /*8f80*/  UMOV UR51, UR36 ;  /* 0x0000002400337c82 */ /* 0x000fe20008000000 */
[----:B------:R-:W-:Y:S02]  /*8f90*/  UIADD3 UR9, UPT, UPT, UR49, 0x40, URZ ;  /* 0x0000004031097890 */ /* 0x000fe4000fffe0ff */
[----:B------:R-:W-:Y:S02]  /*8fa0*/  UIADD3 UR8, UPT, UPT, UR44, 0x2d00, URZ ;  /* 0x00002d002c087890 */ /* 0x000fe4000fffe0ff */
[----:B------:R-:W-:Y:S01]  /*8fb0*/  MOV R98, UR4 ;  /* 0x0000000400627c02 */ /* 0x000fe20008000f00 */
[----:B------:R-:W-:Y:S01]  /*8fc0*/  UMOV UR10, UR50 ;  /* 0x00000032000a7c82 */ /* 0x000fe20008000000 */
[----:B------:R-:W-:Y:S02]  /*8fd0*/  UMOV UR11, UR36 ;  /* 0x00000024000b7c82 */ /* 0x000fe40008000000 */
[----:B------:R-:W-:Y:S01]  /*8fe0*/  R2UR UR48, R98 ;  /* 0x00000000623072ca */ /* 0x000fe200000e0000 */
[----:B--2---:R-:W-:Y:S04]  /*8ff0*/  UIADD3 UR4, UP0, UPT, UR6, 0x680, URZ ;  /* 0x0000068006047890 */ /* 0x004fe8000ff1e0ff */
[----:B------:R-:W-:Y:S09]  /*9000*/  UIADD3.X UR5, UPT, UPT, URZ, UR7, URZ, UP0, !UPT ;  /* 0x00000007ff057290 */ /* 0x000ff200087fe4ff */
[----:B------:R2:W-:Y:S01]  /*9010*/  UTMASTG.3D [UR48], [UR4] ;  /* 0x00000030040073b5 */ /* 0x0005e20008010000 */
[----:B------:R2:W-:Y:S01]  /*9020*/  UTMASTG.3D [UR8], [UR4] ;  /* 0x00000008040073b5 */ /* 0x0005e20008010000 */
[----:B------:R0:W-:Y:S01]  /*9030*/  UTMACMDFLUSH ;  /* 0x00000000000079b7 */ /* 0x0001e20000000000 */
[----:B--2---:R-:W-:Y:S04]  /*9040*/  DEPBAR.LE SB0, 0x1 ;  /* 0x000080400000791a */ /* 0x004fe80000000000 */
.L_x_162:
[----:B------:R-:W-:Y:S05]  /*9050*/  BSYNC.RECONVERGENT B0 ;  /* 0x0000000000007941 */ /* 0x000fea0003800200 */
.L_x_161:
[----:B------:R-:W-:Y:S06]  /*9060*/  BAR.SYNC.DEFER_BLOCKING 0x1, 0x80 ;  /* 0x0042000000007b1d */ /* 0x000fec0000010000 */
[----:B------:R-:W2:Y:S01]  /*9070*/  @P6 SYNCS.PHASECHK.TRANS64.TRYWAIT P0, [R107+URZ+0x340], R112 ;  /* 0x000340706b0065a7 */ /* 0x000ea200080011ff */
[----:B------:R-:W-:Y:S01]  /*9080*/  BSSY B1, `(.L_x_163) ;  /* 0x0000020000017945 */ /* 0x000fe20003800000 */
[----:B--2---:R-:W-:Y:S03]  /*9090*/  @P6 SEL R71, RZ, 0x1, !P0 ;  /* 0x00000001ff476807 */ /* 0x004fe60004000000 */
[----:B------:R-:W-:Y:S05]  /*90a0*/  @!P6 BRA `(.L_x_164) ;  /* 0x000000000074e947 */ /* 0x000fea0003800000 */
[----:B------:R-:W-:Y:S01]  /*90b0*/  ISETP.NE.AND P1, PT, R105, RZ, PT ;  /* 0x000000ff6900720c */ /* 0x000fe20003f25270 */
[----:B------:R-:W-:Y:S01]  /*90c0*/  BSSY B0, `(.L_x_165) ;  /* 0x0000009000007945 */ /* 0x000fe20003800000 */
[----:B------:R-:W-:Y:S11]  /*90d0*/  ISETP.NE.AND P0, PT, R71, RZ, PT ;  /* 0x000000ff4700720c */ /* 0x000ff60003f05270 */
[----:B------:R-:W-:Y:S05]  /*90e0*/  @P1 IMAD R0, R95, 0x1000, R88 ;  /* 0x000010005f001824 */ /* 0x000fea00078e0258 */
[----:B------:R-:W-:Y:S05]  /*90f0*/  @P1 IADD3 R3, PT, PT, R0, UR44, RZ ;  /* 0x0000002c00031c10 */ /* 0x000fea000fffe0ff */
[----:B------:R-:W-:Y:S01]  /*9100*/  @P1 IMAD.IADD R3, R3, 0x1, R106 ;  /* 0x0000000103031824 */ /* 0x000fe200078e026a */
[----:B------:R-:W-:Y:S06]  /*9110*/  @P0 BRA `(.L_x_166) ;  /* 0x00000000000c0947 */ /* 0x000fec0003800000 */
[----:B------:R-:W-:Y:S04]  /*9120*/  SHF.L.U32 R2, R94, 0x1f, RZ ;  /* 0x0000001f5e027819 */ /* 0x000fe800000006ff */
[----:B------:R-:W2:Y:S02]  /*9130*/  SYNCS.PHASECHK.TRANS64.TRYWAIT P0, [R107+URZ+0x340], R2 ;  /* 0x000340026b0075a7 */ /* 0x000ea400080011ff */
[----:B--2---:R-:W-:Y:S05]  /*9140*/  @!P0 BRA `(.L_x_167) ;  /* 0x00000028008c8947 */ /* 0x004fea0003800000 */
.L_x_166:
[----:B------:R-:W-:Y:S05]  /*9150*/  BSYNC B0 ;  /* 0x0000000000007941 */ /* 0x000fea0003800000 */
.L_x_165:
[----:B------:R-:W-:Y:S01]  /*9160*/  ISETP.NE.AND P0, PT, R105, RZ, PT ;  /* 0x000000ff6900720c */ /* 0x000fe20003f05270 */
[----:B--2---:R-:W-:Y:S02]  /*9170*/  VIADD R107, R107, 0x350 ;  /* 0x000003506b6b7836 */ /* 0x004fe40000000000 */
[----:B------:R-:W-:Y:S02]  /*9180*/  IMAD.U32 R2, RZ, RZ, UR46 ;  /* 0x0000002eff027e24 */ /* 0x000fe4000f8e00ff */
[----:B------:R-:W-:Y:S03]  /*9190*/  VIADD R95, R95, 0x1 ;  /* 0x000000015f5f7836 */ /* 0x000fe60000000000 */
[----:B------:R-:W-:Y:S05]  /*91a0*/  PRMT R2, R2, 0x654, R107 ;  /* 0x0000065402027816 */ /* 0x000fea000000006b */
[----:B------:R2:W3:Y:S04]  /*91b0*/  @P0 LDS.128 R72, [R0+UR44+0x500] ;  /* 0x0005002c00480984 */ /* 0x0004e80008000c00 */
[----:B------:R2:W4:Y:S01]  /*91c0*/  @P0 LDS.128 R76, [R3+0x500] ;  /* 0x00050000034c0984 */ /* 0x0005220000000c00 */
        /* <DEDUP_REMOVED lines=11> */
.L_x_164:
[----:B------:R-:W-:Y:S05]  /*9280*/  BSYNC B1 ;  /* 0x0000000000017941 */ /* 0x000fea0003800000 */
.L_x_163:
[----:B--2---:R-:W-:Y:S05]  /*9290*/  VIADD R0, R39, 0x20 ;  /* 0x0000002027007836 */ /* 0x004fea0000000000 */
[----:B------:R-:W-:Y:S04]  /*92a0*/  SHF.R.U32.HI R0, RZ, 0x15, R0 ;  /* 0x00000015ff007819 */ /* 0x000fe80000011600 */
[----:B------:R-:W-:Y:S11]  /*92b0*/  LOP3.LUT P0, RZ, R0, 0x3, R91, 0x48, !PT ;  /* 0x0000000300ff7812 */ /* 0x000ff6000780485b */
[----:B------:R-:W-:Y:S02]  /*92c0*/  @!UPT UIADD3 URZ, UPT, UPT, URZ, URZ, URZ ;  /* 0x000000fffffff290 */ /* 0x000fe4000fffe0ff */
[----:B------:R-:W-:Y:S05]  /*92d0*/  @!P0 BRA `(.L_x_168) ;  /* 0x0000000000408947 */ /* 0x000fea0003800000 */
[----:B------:R-:W2:Y:S01]  /*92e0*/  LDCU.64 UR8, c[0x4][0x70] ;  /* 0x01000e00ff0877ac */ /* 0x000ea20008000a00 */
[----:B------:R-:W-:Y:S01]  /*92f0*/  MOV R3, 0x0 ;  /* 0x0000000000037802 */ /* 0x000fe20000000f00 */
[----:B------:R-:W-:Y:S02]  /*9300*/  HFMA2 R12, -RZ, RZ, 0, 5.9604644775390625e-08 ;  /* 0x00000001ff0c7431 */ /* 0x000fe400000001ff */
[----:B------:R-:W-:Y:S02]  /*9310*/  IMAD.MOV.U32 R8, RZ, RZ, 0x192 ;  /* 0x00000192ff087424 */ /* 0x000fe400078e00ff */
[----:B------:R-:W-:Y:S01]  /*9320*/  IMAD.MOV.U32 R13, RZ, RZ, RZ ;  /* 0x000000ffff0d7224 */ /* 0x000fe200078e00ff */
[----:B------:R-:W5:Y:S01]  /*9330*/  LDCU.64 UR6, c[0x4][0x78] ;  /* 0x01000f00ff0677ac */ /* 0x000f620008000a00 */
[----:B------:R-:W1:Y:S01]  /*9340*/  LDC.64 R2, c[0x4][R3] ;  /* 0x0100000003027b82 */ /* 0x000e620000000a00 */
[----:B------:R-:W3:Y:S01]  /*9350*/  LDCU.64 UR4, c[0x4][0x10] ;  /* 0x01000200ff0477ac */ /* 0x000ee20008000a00 */
[----:B--2---:R-:W-:Y:S01]  /*9360*/  MOV R5, UR9 ;  /* 0x0000000900057c02 */ /* 0x004fe20008000f00 */
[----:B------:R-:W-:Y:S01]  /*9370*/  IMAD.U32 R4, RZ, RZ, UR8 ;  /* 0x00000008ff047e24 */ /* 0x000fe2000f8e00ff */
[----:B-----5:R-:W-:Y:S01]  /*9380*/  MOV R7, UR7 ;  /* 0x0000000700077c02 */ /* 0x020fe20008000f00 */
[----:B------:R-:W-:Y:S01]  /*9390*/  IMAD.U32 R6, RZ, RZ, UR6 ;  /* 0x00000006ff067e24 */ /* 0x000fe2000f8e00ff */
[----:B---3--:R-:W-:Y:S01]  /*93a0*/  MOV R11, UR5 ;  /* 0x00000005000b7c02 */ /* 0x008fe20008000f00 */
[----:B------:R-:W-:Y:S02]  /*93b0*/  IMAD.U32 R10, RZ, RZ, UR4 ;  /* 0x00000004ff0a7e24 */ /* 0x000fe4000f8e00ff */
[----:B------:R-:W-:Y:S07]  /*93c0*/  LEPC R20, `(.L_x_168) ;  /* 0x000000001014794e */ /* 0x000fee0000000000 */
[----:B-1--4-:R-:W-:Y:S05]  /*93d0*/  CALL.ABS.NOINC R2 ;  /* 0x0000000002007343 */ /* 0x012fea0003c00000 */
.L_x_168:
[----:B------:R-:W-:Y:S01]  /*93e0*/  ISETP.NE.AND P0, PT, R99, RZ, PT ;  /* 0x000000ff6300720c */ /* 0x000fe20003f05270 */
[----:B------:R-:W-:Y:S05]  /*93f0*/  WARPSYNC.ALL ;  /* 0x0000000000007948 */ /* 0x000fea0003800000 */
[----:B------:R-:W-:Y:S01]  /*9400*/  R2UR UR4, R39 ;  /* 0x00000000270472ca */ /* 0x000fe200000e0000 */
[----:B------:R-:W-:Y:S01]  /*9410*/  BSSY.RECONVERGENT B0, `(.L_x_169) ;  /* 0x00000a0000007945 */ /* 0x000fe20003800200 */
[-C--:B---3--:R-:W-:Y:S02]  /*9420*/  F2FP.F16.E4M3.UNPACK_B R42, R72.reuse ;  /* 0x00000048ff2a723e */ /* 0x088fe400020006ff */
[----:B------:R-:W-:Y:S02]  /*9430*/  F2FP.F16.E4M3.UNPACK_B R72, R72.H1 ;  /* 0x00000048ff48723e */ /* 0x000fe400030006ff */
[-C--:B------:R-:W-:Y:S01]  /*9440*/  F2FP.F16.E4M3.UNPACK_B R46, R73.reuse ;  /* 0x00000049ff2e723e */ /* 0x080fe200020006ff */
[--C-:B------:R-:W-:Y:S01]  /*9450*/  HADD2.F32 R40, -RZ, R42.reuse.H0_H0 ;  /* 0x2000002aff287230 */ /* 0x100fe20000004100 */
[----:B------:R-:W-:Y:S01]  /*9460*/  F2FP.F16.E4M3.UNPACK_B R73, R73.H1 ;  /* 0x00000049ff49723e */ /* 0x000fe200030006ff */
[----:B------:R-:W-:Y:S01]  /*9470*/  HADD2.F32 R42, -RZ, R42.H1_H1 ;  /* 0x3000002aff2a7230 */ /* 0x000fe20000004100 */
[-C--:B------:R-:W-:Y:S01]  /*9480*/  F2FP.F16.E4M3.UNPACK_B R50, R74.reuse ;  /* 0x0000004aff32723e */ /* 0x080fe200020006ff */
[----:B------:R-:W-:Y:S01]  /*9490*/  HADD2.F32 R43, -RZ, R72.H0_H0 ;  /* 0x20000048ff2b7230 */ /* 0x000fe20000004100 */
[----:B------:R-:W-:Y:S01]  /*94a0*/  F2FP.F16.E4M3.UNPACK_B R74, R74.H1 ;  /* 0x0000004aff4a723e */ /* 0x000fe200030006ff */
[----:B------:R-:W2:Y:S01]  /*94b0*/  LDTM.x32 R4, tmem[UR4+0x20] ;  /* 0x00002004000479ee */ /* 0x000ea200082c0000 */
[----:B------:R-:W-:Y:S01]  /*94c0*/  NOP ;  /* 0x0000000000007918 */ /* 0x000fe20000000000 */
[----:B------:R-:W-:Y:S01]  /*94d0*/  IADD3 R92, PT, PT, R92, 0x3b0, RZ ;  /* 0x000003b05c5c7810 */ /* 0x000fe20007ffe0ff */
[--C-:B------:R-:W-:Y:S01]  /*94e0*/  HADD2.F32 R45, -RZ, R46.reuse.H0_H0 ;  /* 0x2000002eff2d7230 */ /* 0x100fe20000004100 */
[----:B------:R-:W-:Y:S01]  /*94f0*/  F2FP.F16.E4M3.UNPACK_B R54, R75 ;  /* 0x0000004bff36723e */ /* 0x000fe200020006ff */
[----:B------:R-:W-:Y:S01]  /*9500*/  HADD2.F32 R46, -RZ, R46.H1_H1 ;  /* 0x3000002eff2e7230 */ /* 0x000fe20000004100 */
[----:B------:R-:W-:Y:S01]  /*9510*/  LOP3.LUT R92, R92, 0xfefffff8, RZ, 0xc0, !PT ;  /* 0xfefffff85c5c7812 */ /* 0x000fe200078ec0ff */
[--C-:B------:R-:W-:Y:S01]  /*9520*/  HADD2.F32 R49, -RZ, R50.reuse.H0_H0 ;  /* 0x20000032ff317230 */ /* 0x100fe20000004100 */
[----:B----4-:R-:W-:Y:S01]  /*9530*/  F2FP.F16.E4M3.UNPACK_B R58, R76 ;  /* 0x0000004cff3a723e */ /* 0x010fe200020006ff */
[----:B------:R-:W-:Y:S01]  /*9540*/  HADD2.F32 R50, -RZ, R50.H1_H1 ;  /* 0x30000032ff327230 */ /* 0x000fe20000004100 */
[----:B--2---:R2:W-:Y:S01]  /*9550*/  SYNCS.ARRIVE.TRANS64.RED.A1T0 RZ, [R92+URZ], RZ ;  /* 0x000000ff5cff79a7 */ /* 0x0045e200081004ff */
[--C-:B------:R-:W-:Y:S01]  /*9560*/  HADD2.F32 R53, -RZ, R54.reuse.H0_H0 ;  /* 0x20000036ff357230 */ /* 0x100fe20000004100 */
[----:B------:R-:W-:Y:S01]  /*9570*/  F2FP.F16.E4M3.UNPACK_B R62, R77 ;  /* 0x0000004dff3e723e */ /* 0x000fe200020006ff */
[----:B------:R-:W-:Y:S01]  /*9580*/  HADD2.F32 R54, -RZ, R54.H1_H1 ;  /* 0x30000036ff367230 */ /* 0x000fe20000004100 */
[----:B------:R-:W-:Y:S01]  /*9590*/  F2FP.F16.E4M3.UNPACK_B R66, R78 ;  /* 0x0000004eff42723e */ /* 0x000fe200020006ff */
[--C-:B------:R-:W-:Y:S01]  /*95a0*/  HADD2.F32 R57, -RZ, R58.reuse.H0_H0 ;  /* 0x2000003aff397230 */ /* 0x100fe20000004100 */
[----:B------:R-:W-:Y:S01]  /*95b0*/  F2FP.F16.E4M3.UNPACK_B R70, R79 ;  /* 0x0000004fff46723e */ /* 0x000fe200020006ff */
[----:B------:R-:W-:Y:S01]  /*95c0*/  HADD2.F32 R58, -RZ, R58.H1_H1 ;  /* 0x3000003aff3a7230 */ /* 0x000fe20000004100 */
[----:B------:R-:W-:Y:S01]  /*95d0*/  F2FP.F16.E4M3.UNPACK_B R75, R75.H1 ;  /* 0x0000004bff4b723e */ /* 0x000fe200030006ff */
[--C-:B------:R-:W-:Y:S01]  /*95e0*/  HADD2.F32 R61, -RZ, R62.reuse.H0_H0 ;  /* 0x2000003eff3d7230 */ /* 0x100fe20000004100 */
[----:B------:R-:W-:Y:S01]  /*95f0*/  F2FP.F16.E4M3.UNPACK_B R76, R76.H1 ;  /* 0x0000004cff4c723e */ /* 0x000fe200030006ff */
[----:B------:R-:W-:Y:S01]  /*9600*/  HADD2.F32 R63, -RZ, R62.H1_H1 ;  /* 0x3000003eff3f7230 */ /* 0x000fe20000004100 */
[----:B------:R-:W-:Y:S01]  /*9610*/  F2FP.F16.E4M3.UNPACK_B R77, R77.H1 ;  /* 0x0000004dff4d723e */ /* 0x000fe200030006ff */
[--C-:B------:R-:W-:Y:S02]  /*9620*/  HADD2.F32 R65, -RZ, R66.reuse.H0_H0 ;  /* 0x20000042ff417230 */ /* 0x100fe40000004100 */
[C---:B------:R-:W-:Y:S01]  /*9630*/  FMUL R4, R38.reuse, R4 ;  /* 0x0000000426047220 */ /* 0x040fe20000400000 */
        /* <DEDUP_REMOVED lines=16> */
[--C-:B------:R-:W-:Y:S02]  /*9740*/  HADD2.F32 R69, -RZ, R70.reuse.H0_H0 ;  /* 0x20000046ff457230 */ /* 0x100fe40000004100 */
[C---:B------:R-:W-:Y:S01]  /*9750*/  FMUL R28, R38.reuse, R32 ;  /* 0x00000020261c7220 */ /* 0x040fe20000400000 */
[----:B------:R-:W-:Y:S02]  /*9760*/  HADD2.F32 R70, -RZ, R70.H1_H1 ;  /* 0x30000046ff467230 */ /* 0x000fe40000004100 */
[C---:B------:R-:W-:Y:S01]  /*9770*/  FMUL R29, R38.reuse, R33 ;  /* 0x00000021261d7220 */ /* 0x040fe20000400000 */
[----:B------:R-:W-:Y:S02]  /*9780*/  HADD2.F32 R44, -RZ, R72.H1_H1 ;  /* 0x30000048ff2c7230 */ /* 0x000fe40000004100 */
[C---:B------:R-:W-:Y:S01]  /*9790*/  FMUL R6, R38.reuse, R6 ;  /* 0x0000000626067220 */ /* 0x040fe20000400000 */
[C---:B------:R-:W-:Y:S01]  /*97a0*/  FMUL R7, R38.reuse, R7 ;  /* 0x0000000726077220 */ /* 0x040fe20000400000 */
[--C-:B------:R-:W-:Y:S02]  /*97b0*/  HADD2.F32 R47, -RZ, R73.reuse.H0_H0 ;  /* 0x20000049ff2f7230 */ /* 0x100fe40000004100 */
[C---:B------:R-:W-:Y:S01]  /*97c0*/  FMUL R10, R38.reuse, R10 ;  /* 0x0000000a260a7220 */ /* 0x040fe20000400000 */
[C---:B------:R-:W-:Y:S01]  /*97d0*/  FFMA R6, R41.reuse, R43, R6 ;  /* 0x0000002b29067223 */ /* 0x040fe20000000006 */
[----:B------:R-:W-:Y:S02]  /*97e0*/  HADD2.F32 R48, -RZ, R73.H1_H1 ;  /* 0x30000049ff307230 */ /* 0x000fe40000004100 */
[C---:B------:R-:W-:Y:S01]  /*97f0*/  FFMA R7, R41.reuse, R44, R7 ;  /* 0x0000002c29077223 */ /* 0x040fe20000000007 */
[C---:B------:R-:W-:Y:S01]  /*9800*/  FFMA R8, R41.reuse, R45, R8 ;  /* 0x0000002d29087223 */ /* 0x040fe20000000008 */
[C---:B------:R-:W-:Y:S01]  /*9810*/  FFMA R9, R41.reuse, R46, R9 ;  /* 0x0000002e29097223 */ /* 0x040fe20000000009 */
[----:B------:R-:W-:Y:S01]  /*9820*/  FFMA R10, R41, R47, R10 ;  /* 0x0000002f290a7223 */ /* 0x000fe2000000000a */
[C---:B------:R-:W-:Y:S01]  /*9830*/  FMUL R11, R38.reuse, R11 ;  /* 0x0000000b260b7220 */ /* 0x040fe20000400000 */
[----:B------:R-:W-:Y:S01]  /*9840*/  F2FP.F16.E4M3.UNPACK_B R78, R78.H1 ;  /* 0x0000004eff4e723e */ /* 0x000fe200030006ff */
[--C-:B------:R-:W-:Y:S01]  /*9850*/  HADD2.F32 R51, -RZ, R74.reuse.H0_H0 ;  /* 0x2000004aff337230 */ /* 0x100fe20000004100 */
[----:B-1----:R-:W-:Y:S01]  /*9860*/  F2FP.SATFINITE.E4M3.F32.PACK_AB_MERGE_C R100, R7, R6, RZ ;  /* 0x000000060764723e */ /* 0x002fe200048070ff */
[C---:B------:R-:W-:Y:S01]  /*9870*/  FFMA R11, R41.reuse, R48, R11 ;  /* 0x00000030290b7223 */ /* 0x040fe2000000000b */
[C---:B------:R-:W-:Y:S01]  /*9880*/  FFMA R12, R41.reuse, R49, R12 ;  /* 0x00000031290c7223 */ /* 0x040fe2000000000c */
[----:B------:R-:W-:Y:S01]  /*9890*/  FFMA R13, R41, R50, R13 ;  /* 0x00000032290d7223 */ /* 0x000fe2000000000d */
[----:B------:R-:W-:Y:S01]  /*98a0*/  F2FP.SATFINITE.E4M3.F32.PACK_AB_MERGE_C R100, R5, R4, R100 ;  /* 0x000000040564723e */ /* 0x000fe20004807064 */
[----:B------:R-:W-:Y:S01]  /*98b0*/  HADD2.F32 R52, -RZ, R74.H1_H1 ;  /* 0x3000004aff347230 */ /* 0x000fe20000004100 */
[----:B------:R-:W-:Y:S01]  /*98c0*/  F2FP.SATFINITE.E4M3.F32.PACK_AB_MERGE_C R101, R11, R10, RZ ;  /* 0x0000000a0b65723e */ /* 0x000fe200048070ff */
[C---:B------:R-:W-:Y:S01]  /*98d0*/  FMUL R14, R38.reuse, R14 ;  /* 0x0000000e260e7220 */ /* 0x040fe20000400000 */
[C---:B------:R-:W-:Y:S01]  /*98e0*/  FMUL R15, R38.reuse, R15 ;  /* 0x0000000f260f7220 */ /* 0x040fe20000400000 */
[--C-:B------:R-:W-:Y:S01]  /*98f0*/  HADD2.F32 R55, -RZ, R75.reuse.H0_H0 ;  /* 0x2000004bff377230 */ /* 0x100fe20000004100 */
[----:B------:R-:W-:Y:S01]  /*9900*/  F2FP.SATFINITE.E4M3.F32.PACK_AB_MERGE_C R101, R9, R8, R101 ;  /* 0x000000080965723e */ /* 0x000fe20004807065 */
[C---:B------:R-:W-:Y:S01]  /*9910*/  FFMA R14, R41.reuse, R51, R14 ;  /* 0x00000033290e7223 */ /* 0x040fe2000000000e */
[C---:B------:R-:W-:Y:S01]  /*9920*/  FFMA R15, R41.reuse, R52, R15 ;  /* 0x00000034290f7223 */ /* 0x040fe2000000000f */
[C---:B------:R-:W-:Y:S01]  /*9930*/  FFMA R16, R41.reuse, R53, R16 ;  /* 0x0000003529107223 */ /* 0x040fe20000000010 */
[C---:B------:R-:W-:Y:S01]  /*9940*/  FFMA R17, R41.reuse, R54, R17 ;  /* 0x0000003629117223 */ /* 0x040fe20000000011 */
        /* <DEDUP_REMOVED lines=15> */
[C---:B------:R-:W-:Y:S01]  /*9a40*/  FFMA R23, R41.reuse, R60, R23 ;  /* 0x0000003c29177223 */ /* 0x040fe20000000017 */
[C---:B------:R-:W-:Y:S01]  /*9a50*/  FMUL R27, R38.reuse, R27 ;  /* 0x0000001b261b7220 */ /* 0x040fe20000400000 */
[C---:B------:R-:W-:Y:S01]  /*9a60*/  FFMA R0, R41.reuse, R61, R0 ;  /* 0x0000003d29007223 */ /* 0x040fe20000000000 */
[----:B------:R-:W-:Y:S01]  /*9a70*/  F2FP.F16.E4M3.UNPACK_B R79, R79.H1 ;  /* 0x0000004fff4f723e */ /* 0x000fe200030006ff */
        /* <DEDUP_REMOVED lines=16> */
[----:B------:R-:W-:Y:S01]  /*9b80*/  FFMA R28, R41, R69, R28 ;  /* 0x00000045291c7223 */ /* 0x000fe2000000001c */
[----:B------:R-:W-:Y:S01]  /*9b90*/  F2FP.SATFINITE.E4M3.F32.PACK_AB_MERGE_C R103, R19, R18, RZ ;  /* 0x000000121367723e */ /* 0x000fe200048070ff */
        /* <DEDUP_REMOVED lines=14> */
[----:B--2---:R-:W-:Y:S03]  /*9c80*/  IADD3 R92, PT, PT, R36, 0x1, RZ ;  /* 0x00000001245c7810 */ /* 0x004fe60007ffe0ff */
        /* <DEDUP_REMOVED lines=10> */
[----:B------:R-:W-:Y:S02]  /*9d30*/  UIADD3 UR13, UPT, UPT, UR49, 0x20, URZ ;  /* 0x00000020310d7890 */ /* 0x000fe4000fffe0ff */
[----:B------:R-:W-:Y:S01]  /*9d40*/  UIADD3 UR12, UPT, UPT, UR44, 0x3500, URZ ;  /* 0x000035002c0c7890 */ /* 0x000fe2000fffe0ff */
[----:B------:R-:W-:Y:S01]  /*9d50*/  UMOV UR14, UR50 ;  /* 0x00000032000e7c82 */ /* 0x000fe20008000000 */
[----:B------:R-:W-:Y:S01]  /*9d60*/  UMOV UR15, UR36 ;  /* 0x00000024000f7c82 */ /* 0x000fe20008000000 */
[----:B------:R-:W-:Y:S02]  /*9d70*/  UIADD3 UR9, UPT, UPT, UR49, 0x60, URZ ;  /* 0x0000006031097890 */ /* 0x000fe4000fffe0ff */
[----:B------:R-:W-:Y:S01]  /*9d80*/  UIADD3 UR8, UPT, UPT, UR44, 0x3d00, URZ ;  /* 0x00003d002c087890 */ /* 0x000fe2000fffe0ff */
[----:B------:R-:W-:Y:S01]  /*9d90*/  UMOV UR10, UR50 ;  /* 0x00000032000a7c82 */ /* 0x000fe20008000000 */
[----:B------:R-:W-:Y:S01]  /*9da0*/  UMOV UR11, UR36 ;  /* 0x00000024000b7c82 */ /* 0x000fe20008000000 */
[----:B--2---:R-:W-:Y:S04]  /*9db0*/  UIADD3 UR4, UP0, UPT, UR6, 0x680, URZ ;  /* 0x0000068006047890 */ /* 0x004fe8000ff1e0ff */
[----:B------:R-:W-:Y:S09]  /*9dc0*/  UIADD3.X UR5, UPT, UPT, URZ, UR7, URZ, UP0, !UPT ;  /* 0x00000007ff057290 */ /* 0x000ff200087fe4ff */
[----:B------:R2:W-:Y:S01]  /*9dd0*/  UTMASTG.3D [UR12], [UR4] ;  /* 0x0000000c040073b5 */ /* 0x0005e20008010000 */
[----:B------:R2:W-:Y:S01]  /*9de0*/  UTMASTG.3D [UR8], [UR4] ;  /* 0x00000008040073b5 */ /* 0x0005e20008010000 */
[----:B------:R0:W-:Y:S01]  /*9df0*/  UTMACMDFLUSH ;  /* 0x00000000000079b7 */ /* 0x0001e20000000000 */
[----:B--2---:R-:W-:Y:S04]  /*9e00*/  DEPBAR.LE SB0, 0x1 ;  /* 0x000080400000791a */ /* 0x004fe80000000000 */
.L_x_170:
[----:B------:R-:W-:Y:S05]  /*9e10*/  BSYNC.RECONVERGENT B0 ;  /* 0x0000000000007941 */ /* 0x000fea0003800200 */
.L_x_169:
[----:B------:R-:W-:Y:S01]  /*9e20*/  BAR.SYNC.DEFER_BLOCKING 0x1, 0x80 ;  /* 0x0042000000007b1d */ /* 0x000fe20000010000 */
[----:B------:R-:W-:Y:S01]  /*9e30*/  ISETP.NE.AND P0, PT, R93, 0x2, PT ;  /* 0x000000025d00780c */ /* 0x000fe20003f05270 */
[----:B------:R-:W-:Y:S01]  /*9e40*/  UISETP.NE.AND UP0, UPT, UR45, URZ, UPT ;  /* 0x000000ff2d00728c */ /* 0x000fe2000bf05270 */
[----:B------:R-:W-:Y:S01]  /*9e50*/  ISETP.NE.AND P1, PT, R92, 0x4, PT ;  /* 0x000000045c00780c */ /* 0x000fe20003f25270 */
[----:B------:R-:W-:Y:S01]  /*9e60*/  UIADD3 UR20, UPT, UPT, UR37, UR61, URZ ;  /* 0x0000003d25147290 */ /* 0x000fe2000fffe0ff */
[----:B------:R-:W-:Y:S01]  /*9e70*/  SEL R3, RZ, 0x1, P0 ;  /* 0x00000001ff037807 */ /* 0x000fe20000000000 */
[----:B------:R-:W-:Y:S01]  /*9e80*/  UIADD3 UR24, UPT, UPT, UR38, UR62, URZ ;  /* 0x0000003e26187290 */ /* 0x000fe2000fffe0ff */
[----:B------:R-:W-:Y:S02]  /*9e90*/  SEL R0, RZ, 0x1, P1 ;  /* 0x00000001ff007807 */ /* 0x000fe40000800000 */
[----:B------:R-:W-:Y:S02]  /*9ea0*/  LOP3.LUT R96, R96, R3, RZ, 0x3c, !PT ;  /* 0x0000000360607212 */ /* 0x000fe400078e3cff */
[----:B------:R-:W-:Y:S02]  /*9eb0*/  LOP3.LUT R97, R97, R0, RZ, 0x3c, !PT ;  /* 0x0000000061617212 */ /* 0x000fe400078e3cff */
[----:B------:R-:W-:Y:S02]  /*9ec0*/  SEL R93, R93, RZ, P0 ;  /* 0x000000ff5d5d7207 */ /* 0x000fe40000000000 */
[----:B------:R-:W-:Y:S01]  /*9ed0*/  SEL R36, R92, RZ, P1 ;  /* 0x000000ff5c247207 */ /* 0x000fe20000800000 */
[----:B------:R-:W-:Y:S01]  /*9ee0*/  UMOV UR36, UR59 ;  /* 0x0000003b00247c82 */ /* 0x000fe20008000000 */
[----:B------:R-:W-:Y:S05]  /*9ef0*/  BRA.U UP0, `(.L_x_171) ;  /* 0xffffffd500907547 */ /* 0x000fea000b83ffff */
[----:B------:R-:W-:Y:S05]  /*9f00*/  EXIT ;  /* 0x000000000000794d */ /* 0x000fea0003800000 */
.L_x_25:
[----:B--2---:R2:W3:Y:S02]  /*9f10*/  SYNCS.PHASECHK.TRANS64.TRYWAIT P0, [R3+URZ+0x3e0], R2 ;  /* 0x0003e002030075a7 */ /* 0x0044e400080011ff */
[----:B---3--:R-:W-:Y:S05]  /*9f20*/  @!P0 NANOSLEEP.SYNCS 0x989680 ;  /* 0x009896800000895d */ /* 0x008fea0003900000 */
[----:B------:R-:W3:Y:S02]  /*9f30*/  @!P0 SYNCS.PHASECHK.TRANS64 P0, [R3+URZ+0x3e0], R2 ;  /* 0x0003e002030085a7 */ /* 0x000ee400080010ff */
[----:B---3--:R-:W-:Y:S05]  /*9f40*/  @!P0 BRA `(.L_x_25) ;  /* 0xfffffffc00f08947 */ /* 0x008fea000383ffff */
[----:B------:R-:W-:Y:S05]  /*9f50*/  BRA `(.L_x_172) ;  /* 0xffffff80003c7947 */ /* 0x000fea000383ffff */
.L_x_28:
[----:B-1----:R-:W-:-:S07]  /*9f60*/  MOV R0, UR33 ;  /* 0x0000002100007c02 */ /* 0x002fce0008000f00 */
.L_x_173:
[----:B-1----:R1:W2:Y:S02]  /*9f70*/  SYNCS.PHASECHK.TRANS64.TRYWAIT P0, [R0+URZ+0x1a0], R3 ;  /* 0x0001a003000075a7 */ /* 0x0022a400080011ff */
[----:B--2---:R-:W-:Y:S05]  /*9f80*/  @!P0 NANOSLEEP.SYNCS 0x989680 ;  /* 0x009896800000895d */ /* 0x004fea0003900000 */
[----:B------:R-:W2:Y:S02]  /*9f90*/  @!P0 SYNCS.PHASECHK.TRANS64 P0, [R0+URZ+0x1a0], R3 ;  /* 0x0001a003000085a7 */ /* 0x000ea400080010ff */
[----:B--2---:R-:W-:Y:S05]  /*9fa0*/  @!P0 BRA `(.L_x_173) ;  /* 0xfffffffc00f08947 */ /* 0x004fea000383ffff */
[----:B------:R-:W-:Y:S05]  /*9fb0*/  BRA `(.L_x_27) ;  /* 0xffffff8000947947 */ /* 0x000fea000383ffff */
.L_x_35:
[----:B-1----:R-:W-:-:S07]  /*9fc0*/  MOV R0, UR17 ;  /* 0x0000001100007c02 */ /* 0x002fce0008000f00 */
.L_x_174:
[----:B-1----:R1:W2:Y:S02]  /*9fd0*/  SYNCS.PHASECHK.TRANS64.TRYWAIT P0, [R0+URZ+0x1a0], R3 ;  /* 0x0001a003000075a7 */ /* 0x0022a400080011ff */
[----:B--2---:R-:W-:Y:S05]  /*9fe0*/  @!P0 NANOSLEEP.SYNCS 0x989680 ;  /* 0x009896800000895d */ /* 0x004fea0003900000 */
[----:B------:R-:W2:Y:S02]  /*9ff0*/  @!P0 SYNCS.PHASECHK.TRANS64 P0, [R0+URZ+0x1a0], R3 ;  /* 0x0001a003000085a7 */ /* 0x000ea400080010ff */
[----:B--2---:R-:W-:Y:S05]  /*a000*/  @!P0 BRA `(.L_x_174) ;  /* 0xfffffffc00f08947 */ /* 0x004fea000383ffff */
[----:B------:R-:W-:Y:S05]  /*a010*/  BRA `(.L_x_34) ;  /* 0xffffff8400547947 */ /* 0x000fea000383ffff */
.L_x_40:
[----:B-1----:R1:W2:Y:S02]  /*a020*/  SYNCS.PHASECHK.TRANS64.TRYWAIT P0, [R3+URZ+0x370], R0 ;  /* 0x00037000030075a7 */ /* 0x0022a400080011ff */
[----:B--2---:R-:W-:Y:S05]  /*a030*/  @!P0 NANOSLEEP.SYNCS 0x989680 ;  /* 0x009896800000895d */ /* 0x004fea0003900000 */
[----:B------:R-:W2:Y:S02]  /*a040*/  @!P0 SYNCS.PHASECHK.TRANS64 P0, [R3+URZ+0x370], R0 ;  /* 0x00037000030085a7 */ /* 0x000ea400080010ff */
[----:B--2---:R-:W-:Y:S05]  /*a050*/  @!P0 BRA `(.L_x_40) ;  /* 0xfffffffc00f08947 */ /* 0x004fea000383ffff */
[----:B------:R-:W-:Y:S05]  /*a060*/  BRA `(.L_x_175) ;  /* 0xffffff8400fc7947 */ /* 0x000fea000383ffff */
.L_x_44:
[----:B-1----:R-:W-:-:S07]  /*a070*/  MOV R0, UR4 ;  /* 0x0000000400007c02 */ /* 0x002fce0008000f00 */
.L_x_176:
[----:B-1----:R1:W2:Y:S02]  /*a080*/  SYNCS.PHASECHK.TRANS64.TRYWAIT P0, [R0+URZ], R3 ;  /* 0x00000003000075a7 */ /* 0x0022a400080011ff */
[----:B--2---:R-:W-:Y:S05]  /*a090*/  @!P0 NANOSLEEP.SYNCS 0x989680 ;  /* 0x009896800000895d */ /* 0x004fea0003900000 */
[----:B------:R-:W2:Y:S02]  /*a0a0*/  @!P0 SYNCS.PHASECHK.TRANS64 P0, [R0+URZ], R3 ;  /* 0x00000003000085a7 */ /* 0x000ea400080010ff */
[----:B--2---:R-:W-:Y:S05]  /*a0b0*/  @!P0 BRA `(.L_x_176) ;  /* 0xfffffffc00f08947 */ /* 0x004fea000383ffff */
[----:B------:R-:W-:Y:S05]  /*a0c0*/  BRA `(.L_x_177) ;  /* 0xffffff8c00a07947 */ /* 0x000fea000383ffff */
.L_x_45:
[----:B------:R-:W-:-:S07]  /*a0d0*/  MOV R0, UR5 ;  /* 0x0000000500007c02 */ /* 0x000fce0008000f00 */
.L_x_178:
[----:B-1----:R1:W2:Y:S02]  /*a0e0*/  SYNCS.PHASECHK.TRANS64.TRYWAIT P0, [R0+URZ], R3 ;  /* 0x00000003000075a7 */ /* 0x0022a400080011ff */
[----:B--2---:R-:W-:Y:S05]  /*a0f0*/  @!P0 NANOSLEEP.SYNCS 0x989680 ;  /* 0x009896800000895d */ /* 0x004fea0003900000 */
[----:B------:R-:W2:Y:S02]  /*a100*/  @!P0 SYNCS.PHASECHK.TRANS64 P0, [R0+URZ], R3 ;  /* 0x00000003000085a7 */ /* 0x000ea400080010ff */
[----:B--2---:R-:W-:Y:S05]  /*a110*/  @!P0 BRA `(.L_x_178) ;  /* 0xfffffffc00f08947 */ /* 0x004fea000383ffff */
[----:B------:R-:W-:Y:S05]  /*a120*/  BRA `(.L_x_179) ;  /* 0xffffff8c00ac7947 */ /* 0x000fea000383ffff */
.L_x_46:
[----:B------:R-:W-:-:S07]  /*a130*/  MOV R0, UR5 ;  /* 0x0000000500007c02 */ /* 0x000fce0008000f00 */
.L_x_180:
[----:B-1----:R1:W2:Y:S02]  /*a140*/  SYNCS.PHASECHK.TRANS64.TRYWAIT P0, [R0+URZ], R3 ;  /* 0x00000003000075a7 */ /* 0x0022a400080011ff */
[----:B--2---:R-:W-:Y:S05]  /*a150*/  @!P0 NANOSLEEP.SYNCS 0x989680 ;  /* 0x009896800000895d */ /* 0x004fea0003900000 */
[----:B------:R-:W2:Y:S02]  /*a160*/  @!P0 SYNCS.PHASECHK.TRANS64 P0, [R0+URZ], R3 ;  /* 0x00000003000085a7 */ /* 0x000ea400080010ff */
[----:B--2---:R-:W-:Y:S05]  /*a170*/  @!P0 BRA `(.L_x_180) ;  /* 0xfffffffc00f08947 */ /* 0x004fea000383ffff */
[----:B------:R-:W-:Y:S05]  /*a180*/  BRA `(.L_x_181) ;  /* 0xffffff8c00b87947 */ /* 0x000fea000383ffff */
.L_x_47:
[----:B------:R-:W-:-:S07]  /*a190*/  MOV R0, UR5 ;  /* 0x0000000500007c02 */ /* 0x000fce0008000f00 */
.L_x_182:
[----:B-1----:R1:W2:Y:S02]  /*a1a0*/  SYNCS.PHASECHK.TRANS64.TRYWAIT P0, [R0+URZ], R3 ;  /* 0x00000003000075a7 */ /* 0x0022a400080011ff */
[----:B--2---:R-:W-:Y:S05]  /*a1b0*/  @!P0 NANOSLEEP.SYNCS 0x989680 ;  /* 0x009896800000895d */ /* 0x004fea0003900000 */
[----:B------:R-:W2:Y:S02]  /*a1c0*/  @!P0 SYNCS.PHASECHK.TRANS64 P0, [R0+URZ], R3 ;  /* 0x00000003000085a7 */ /* 0x000ea400080010ff */
[----:B--2---:R-:W-:Y:S05]  /*a1d0*/  @!P0 BRA `(.L_x_182) ;  /* 0xfffffffc00f08947 */ /* 0x004fea000383ffff */
[----:B------:R-:W-:Y:S05]  /*a1e0*/  BRA `(.L_x_183) ;  /* 0xffffff8c00c47947 */ /* 0x000fea000383ffff */
.L_x_48:
[----:B------:R-:W-:-:S07]  /*a1f0*/  MOV R0, UR5 ;  /* 0x0000000500007c02 */ /* 0x000fce0008000f00 */
.L_x_184:
[----:B-1----:R1:W2:Y:S02]  /*a200*/  SYNCS.PHASECHK.TRANS64.TRYWAIT P0, [R0+URZ], R3 ;  /* 0x00000003000075a7 */ /* 0x0022a400080011ff */
[----:B--2---:R-:W-:Y:S05]  /*a210*/  @!P0 NANOSLEEP.SYNCS 0x989680 ;  /* 0x009896800000895d */ /* 0x004fea0003900000 */
[----:B------:R-:W2:Y:S02]  /*a220*/  @!P0 SYNCS.PHASECHK.TRANS64 P0, [R0+URZ], R3 ;  /* 0x00000003000085a7 */ /* 0x000ea400080010ff */
[----:B--2---:R-:W-:Y:S05]  /*a230*/  @!P0 BRA `(.L_x_184) ;  /* 0xfffffffc00f08947 */ /* 0x004fea000383ffff */
[----:B------:R-:W-:Y:S05]  /*a240*/  BRA `(.L_x_185) ;  /* 0xffffff8c00d07947 */ /* 0x000fea000383ffff */
.L_x_49:
[----:B------:R-:W-:-:S07]  /*a250*/  MOV R0, UR5 ;  /* 0x0000000500007c02 */ /* 0x000fce0008000f00 */
.L_x_186:
[----:B-1----:R1:W2:Y:S02]  /*a260*/  SYNCS.PHASECHK.TRANS64.TRYWAIT P0, [R0+URZ], R3 ;  /* 0x00000003000075a7 */ /* 0x0022a400080011ff */
[----:B--2---:R-:W-:Y:S05]  /*a270*/  @!P0 NANOSLEEP.SYNCS 0x989680 ;  /* 0x009896800000895d */ /* 0x004fea0003900000 */
[----:B------:R-:W2:Y:S02]  /*a280*/  @!P0 SYNCS.PHASECHK.TRANS64 P0, [R0+URZ], R3 ;  /* 0x00000003000085a7 */ /* 0x000ea400080010ff */
[----:B--2---:R-:W-:Y:S05]  /*a290*/  @!P0 BRA `(.L_x_186) ;  /* 0xfffffffc00f08947 */ /* 0x004fea000383ffff */
[----:B------:R-:W-:Y:S05]  /*a2a0*/  BRA `(.L_x_187) ;  /* 0xffffff8c00dc7947 */ /* 0x000fea000383ffff */
.L_x_50:
[----:B------:R-:W-:-:S07]  /*a2b0*/  MOV R0, UR5 ;  /* 0x0000000500007c02 */ /* 0x000fce0008000f00 */
.L_x_188:
[----:B-1----:R1:W2:Y:S02]  /*a2c0*/  SYNCS.PHASECHK.TRANS64.TRYWAIT P0, [R0+URZ], R3 ;  /* 0x00000003000075a7 */ /* 0x0022a400080011ff */
[----:B--2---:R-:W-:Y:S05]  /*a2d0*/  @!P0 NANOSLEEP.SYNCS 0x989680 ;  /* 0x009896800000895d */ /* 0x004fea0003900000 */
[----:B------:R-:W2:Y:S02]  /*a2e0*/  @!P0 SYNCS.PHASECHK.TRANS64 P0, [R0+URZ], R3 ;  /* 0x00000003000085a7 */ /* 0x000ea400080010ff */
[----:B--2---:R-:W-:Y:S05]  /*a2f0*/  @!P0 BRA `(.L_x_188) ;  /* 0xfffffffc00f08947 */ /* 0x004fea000383ffff */
[----:B------:R-:W-:Y:S05]  /*a300*/  BRA `(.L_x_189) ;  /* 0xffffff8c00e87947 */ /* 0x000fea000383ffff */
.L_x_51:
[----:B------:R-:W-:-:S07]  /*a310*/  MOV R0, UR5 ;  /* 0x0000000500007c02 */ /* 0x000fce0008000f00 */
.L_x_190:
[----:B-1----:R1:W2:Y:S02]  /*a320*/  SYNCS.PHASECHK.TRANS64.TRYWAIT P0, [R0+URZ], R3 ;  /* 0x00000003000075a7 */ /* 0x0022a400080011ff */
[----:B--2---:R-:W-:Y:S05]  /*a330*/  @!P0 NANOSLEEP.SYNCS 0x989680 ;  /* 0x009896800000895d */ /* 0x004fea0003900000 */
[----:B------:R-:W2:Y:S02]  /*a340*/  @!P0 SYNCS.PHASECHK.TRANS64 P0, [R0+URZ], R3 ;  /* 0x00000003000085a7 */ /* 0x000ea400080010ff */
[----:B--2---:R-:W-:Y:S05]  /*a350*/  @!P0 BRA `(.L_x_190) ;  /* 0xfffffffc00f08947 */ /* 0x004fea000383ffff */
[----:B------:R-:W-:Y:S05]  /*a360*/  BRA `(.L_x_191) ;  /* 0xffffff8c00f47947 */ /* 0x000fea000383ffff */
.L_x_52:
[----:B------:R-:W-:-:S07]  /*a370*/  MOV R0, UR5 ;  /* 0x0000000500007c02 */ /* 0x000fce0008000f00 */
.L_x_192:
[----:B-1----:R1:W2:Y:S02]  /*a380*/  SYNCS.PHASECHK.TRANS64.TRYWAIT P0, [R0+URZ], R3 ;  /* 0x00000003000075a7 */ /* 0x0022a400080011ff */
[----:B--2---:R-:W-:Y:S05]  /*a390*/  @!P0 NANOSLEEP.SYNCS 0x989680 ;  /* 0x009896800000895d */ /* 0x004fea0003900000 */
[----:B------:R-:W2:Y:S02]  /*a3a0*/  @!P0 SYNCS.PHASECHK.TRANS64 P0, [R0+URZ], R3 ;  /* 0x00000003000085a7 */ /* 0x000ea400080010ff */
[----:B--2---:R-:W-:Y:S05]  /*a3b0*/  @!P0 BRA `(.L_x_192) ;  /* 0xfffffffc00f08947 */ /* 0x004fea000383ffff */
[----:B------:R-:W-:Y:S05]  /*a3c0*/  BRA `(.L_x_193) ;  /* 0xffffff9000007947 */ /* 0x000fea000383ffff */
.L_x_53:
[----:B------:R-:W-:-:S07]  /*a3d0*/  MOV R0, UR5 ;  /* 0x0000000500007c02 */ /* 0x000fce0008000f00 */
.L_x_194:
[----:B-1----:R1:W2:Y:S02]  /*a3e0*/  SYNCS.PHASECHK.TRANS64.TRYWAIT P0, [R0+URZ], R3 ;  /* 0x00000003000075a7 */ /* 0x0022a400080011ff */
[----:B--2---:R-:W-:Y:S05]  /*a3f0*/  @!P0 NANOSLEEP.SYNCS 0x989680 ;  /* 0x009896800000895d */ /* 0x004fea0003900000 */
[----:B------:R-:W2:Y:S02]  /*a400*/  @!P0 SYNCS.PHASECHK.TRANS64 P0, [R0+URZ], R3 ;  /* 0x00000003000085a7 */ /* 0x000ea400080010ff */
[----:B--2---:R-:W-:Y:S05]  /*a410*/  @!P0 BRA `(.L_x_194) ;  /* 0xfffffffc00f08947 */ /* 0x004fea000383ffff */
[----:B------:R-:W-:Y:S05]  /*a420*/  BRA `(.L_x_195) ;  /* 0xffffff90000c7947 */ /* 0x000fea000383ffff */
.L_x_54:
[----:B------:R-:W-:-:S07]  /*a430*/  MOV R0, UR5 ;  /* 0x0000000500007c02 */ /* 0x000fce0008000f00 */
.L_x_196:
[----:B-1----:R1:W2:Y:S02]  /*a440*/  SYNCS.PHASECHK.TRANS64.TRYWAIT P0, [R0+URZ], R3 ;  /* 0x00000003000075a7 */ /* 0x0022a400080011ff */
[----:B--2---:R-:W-:Y:S05]  /*a450*/  @!P0 NANOSLEEP.SYNCS 0x989680 ;  /* 0x009896800000895d */ /* 0x004fea0003900000 */
[----:B------:R-:W2:Y:S02]  /*a460*/  @!P0 SYNCS.PHASECHK.TRANS64 P0, [R0+URZ], R3 ;  /* 0x00000003000085a7 */ /* 0x000ea400080010ff */
[----:B--2---:R-:W-:Y:S05]  /*a470*/  @!P0 BRA `(.L_x_196) ;  /* 0xfffffffc00f08947 */ /* 0x004fea000383ffff */
[----:B------:R-:W-:Y:S05]  /*a480*/  BRA `(.L_x_197) ;  /* 0xffffff9000187947 */ /* 0x000fea000383ffff */
.L_x_55:
[----:B------:R-:W-:-:S07]  /*a490*/  MOV R0, UR5 ;  /* 0x0000000500007c02 */ /* 0x000fce0008000f00 */
.L_x_198:
[----:B-1----:R1:W2:Y:S02]  /*a4a0*/  SYNCS.PHASECHK.TRANS64.TRYWAIT P0, [R0+URZ], R3 ;  /* 0x00000003000075a7 */ /* 0x0022a400080011ff */
[----:B--2---:R-:W-:Y:S05]  /*a4b0*/  @!P0 NANOSLEEP.SYNCS 0x989680 ;  /* 0x009896800000895d */ /* 0x004fea0003900000 */
[----:B------:R-:W2:Y:S02]  /*a4c0*/  @!P0 SYNCS.PHASECHK.TRANS64 P0, [R0+URZ], R3 ;  /* 0x00000003000085a7 */ /* 0x000ea400080010ff */
[----:B--2---:R-:W-:Y:S05]  /*a4d0*/  @!P0 BRA `(.L_x_198) ;  /* 0xfffffffc00f08947 */ /* 0x004fea000383ffff */
[----:B------:R-:W-:Y:S05]  /*a4e0*/  BRA `(.L_x_199) ;  /* 0xffffff9000247947 */ /* 0x000fea000383ffff */
.L_x_56:
[----:B------:R-:W-:-:S07]  /*a4f0*/  MOV R0, UR5 ;  /* 0x0000000500007c02 */ /* 0x000fce0008000f00 */
.L_x_200:
[----:B-1----:R1:W2:Y:S02]  /*a500*/  SYNCS.PHASECHK.TRANS64.TRYWAIT P0, [R0+URZ], R3 ;  /* 0x00000003000075a7 */ /* 0x0022a400080011ff */
[----:B--2---:R-:W-:Y:S05]  /*a510*/  @!P0 NANOSLEEP.SYNCS 0x989680 ;  /* 0x009896800000895d */ /* 0x004fea0003900000 */
[----:B------:R-:W2:Y:S02]  /*a520*/  @!P0 SYNCS.PHASECHK.TRANS64 P0, [R0+URZ], R3 ;  /* 0x00000003000085a7 */ /* 0x000ea400080010ff */
[----:B--2---:R-:W-:Y:S05]  /*a530*/  @!P0 BRA `(.L_x_200) ;  /* 0xfffffffc00f08947 */ /* 0x004fea000383ffff */
[----:B------:R-:W-:Y:S05]  /*a540*/  BRA `(.L_x_201) ;  /* 0xffffff9000307947 */ /* 0x000fea000383ffff */
.L_x_57:
[----:B------:R-:W-:-:S07]  /*a550*/  MOV R0, UR5 ;  /* 0x0000000500007c02 */ /* 0x000fce0008000f00 */
.L_x_202:
[----:B-1----:R1:W2:Y:S02]  /*a560*/  SYNCS.PHASECHK.TRANS64.TRYWAIT P0, [R0+URZ], R3 ;  /* 0x00000003000075a7 */ /* 0x0022a400080011ff */
[----:B--2---:R-:W-:Y:S05]  /*a570*/  @!P0 NANOSLEEP.SYNCS 0x989680 ;  /* 0x009896800000895d */ /* 0x004fea0003900000 */
[----:B------:R-:W2:Y:S02]  /*a580*/  @!P0 SYNCS.PHASECHK.TRANS64 P0, [R0+URZ], R3 ;  /* 0x00000003000085a7 */ /* 0x000ea400080010ff */
[----:B--2---:R-:W-:Y:S05]  /*a590*/  @!P0 BRA `(.L_x_202) ;  /* 0xfffffffc00f08947 */ /* 0x004fea000383ffff */
[----:B------:R-:W-:Y:S05]  /*a5a0*/  BRA `(.L_x_203) ;  /* 0xffffff90003c7947 */ /* 0x000fea000383ffff */
.L_x_58:
[----:B------:R-:W-:-:S07]  /*a5b0*/  MOV R0, UR5 ;  /* 0x0000000500007c02 */ /* 0x000fce0008000f00 */
.L_x_204:
[----:B-1----:R1:W2:Y:S02]  /*a5c0*/  SYNCS.PHASECHK.TRANS64.TRYWAIT P0, [R0+URZ], R3 ;  /* 0x00000003000075a7 */ /* 0x0022a400080011ff */
[----:B--2---:R-:W-:Y:S05]  /*a5d0*/  @!P0 NANOSLEEP.SYNCS 0x989680 ;  /* 0x009896800000895d */ /* 0x004fea0003900000 */
[----:B------:R-:W2:Y:S02]  /*a5e0*/  @!P0 SYNCS.PHASECHK.TRANS64 P0, [R0+URZ], R3 ;  /* 0x00000003000085a7 */ /* 0x000ea400080010ff */
[----:B--2---:R-:W-:Y:S05]  /*a5f0*/  @!P0 BRA `(.L_x_204) ;  /* 0xfffffffc00f08947 */ /* 0x004fea000383ffff */
[----:B------:R-:W-:Y:S05]  /*a600*/  BRA `(.L_x_205) ;  /* 0xffffff9000487947 */ /* 0x000fea000383ffff */
.L_x_59:
[----:B------:R-:W-:-:S07]  /*a610*/  MOV R0, UR5 ;  /* 0x0000000500007c02 */ /* 0x000fce0008000f00 */
.L_x_206:
[----:B-1----:R1:W2:Y:S02]  /*a620*/  SYNCS.PHASECHK.TRANS64.TRYWAIT P0, [R0+URZ], R3 ;  /* 0x00000003000075a7 */ /* 0x0022a400080011ff */
[----:B--2---:R-:W-:Y:S05]  /*a630*/  @!P0 NANOSLEEP.SYNCS 0x989680 ;  /* 0x009896800000895d */ /* 0x004fea0003900000 */
[----:B------:R-:W2:Y:S02]  /*a640*/  @!P0 SYNCS.PHASECHK.TRANS64 P0, [R0+URZ], R3 ;  /* 0x00000003000085a7 */ /* 0x000ea400080010ff */
[----:B--2---:R-:W-:Y:S05]  /*a650*/  @!P0 BRA `(.L_x_206) ;  /* 0xfffffffc00f08947 */ /* 0x004fea000383ffff */
[----:B------:R-:W-:Y:S05]  /*a660*/  BRA `(.L_x_207) ;  /* 0xffffff9000547947 */ /* 0x000fea000383ffff */
.L_x_60:
[----:B------:R-:W-:-:S07]  /*a670*/  MOV R0, UR5 ;  /* 0x0000000500007c02 */ /* 0x000fce0008000f00 */
.L_x_208:
[----:B-1----:R1:W2:Y:S02]  /*a680*/  SYNCS.PHASECHK.TRANS64.TRYWAIT P0, [R0+URZ], R3 ;  /* 0x00000003000075a7 */ /* 0x0022a400080011ff */
[----:B--2---:R-:W-:Y:S05]  /*a690*/  @!P0 NANOSLEEP.SYNCS 0x989680 ;  /* 0x009896800000895d */ /* 0x004fea0003900000 */
[----:B------:R-:W2:Y:S02]  /*a6a0*/  @!P0 SYNCS.PHASECHK.TRANS64 P0, [R0+URZ], R3 ;  /* 0x00000003000085a7 */ /* 0x000ea400080010ff */
[----:B--2---:R-:W-:Y:S05]  /*a6b0*/  @!P0 BRA `(.L_x_208) ;  /* 0xfffffffc00f08947 */ /* 0x004fea000383ffff */
[----:B------:R-:W-:Y:S05]  /*a6c0*/  BRA `(.L_x_209) ;  /* 0xffffff9000607947 */ /* 0x000fea000383ffff */
.L_x_61:
[----:B------:R-:W-:-:S07]  /*a6d0*/  MOV R0, UR5 ;  /* 0x0000000500007c02 */ /* 0x000fce0008000f00 */
.L_x_210:
[----:B-1----:R1:W2:Y:S02]  /*a6e0*/  SYNCS.PHASECHK.TRANS64.TRYWAIT P0, [R0+URZ], R3 ;  /* 0x00000003000075a7 */ /* 0x0022a400080011ff */
[----:B--2---:R-:W-:Y:S05]  /*a6f0*/  @!P0 NANOSLEEP.SYNCS 0x989680 ;  /* 0x009896800000895d */ /* 0x004fea0003900000 */
[----:B------:R-:W2:Y:S02]  /*a700*/  @!P0 SYNCS.PHASECHK.TRANS64 P0, [R0+URZ], R3 ;  /* 0x00000003000085a7 */ /* 0x000ea400080010ff */
[----:B--2---:R-:W-:Y:S05]  /*a710*/  @!P0 BRA `(.L_x_210) ;  /* 0xfffffffc00f08947 */ /* 0x004fea000383ffff */
[----:B------:R-:W-:Y:S05]  /*a720*/  BRA `(.L_x_211) ;  /* 0xffffff90006c7947 */ /* 0x000fea000383ffff */
.L_x_62:
[----:B------:R-:W-:-:S07]  /*a730*/  MOV R0, UR5 ;  /* 0x0000000500007c02 */ /* 0x000fce0008000f00 */
.L_x_212:
[----:B-1----:R1:W2:Y:S02]  /*a740*/  SYNCS.PHASECHK.TRANS64.TRYWAIT P0, [R0+URZ], R3 ;  /* 0x00000003000075a7 */ /* 0x0022a400080011ff */
[----:B--2---:R-:W-:Y:S05]  /*a750*/  @!P0 NANOSLEEP.SYNCS 0x989680 ;  /* 0x009896800000895d */ /* 0x004fea0003900000 */
[----:B------:R-:W2:Y:S02]  /*a760*/  @!P0 SYNCS.PHASECHK.TRANS64 P0, [R0+URZ], R3 ;  /* 0x00000003000085a7 */ /* 0x000ea400080010ff */
[----:B--2---:R-:W-:Y:S05]  /*a770*/  @!P0 BRA `(.L_x_212) ;  /* 0xfffffffc00f08947 */ /* 0x004fea000383ffff */
[----:B------:R-:W-:Y:S05]  /*a780*/  BRA `(.L_x_213) ;  /* 0xffffff9000787947 */ /* 0x000fea000383ffff */
.L_x_63:
[----:B------:R-:W-:-:S07]  /*a790*/  MOV R0, UR5 ;  /* 0x0000000500007c02 */ /* 0x000fce0008000f00 */
.L_x_214:
[----:B-1----:R1:W2:Y:S02]  /*a7a0*/  SYNCS.PHASECHK.TRANS64.TRYWAIT P0, [R0+URZ], R3 ;  /* 0x00000003000075a7 */ /* 0x0022a400080011ff */
[----:B--2---:R-:W-:Y:S05]  /*a7b0*/  @!P0 NANOSLEEP.SYNCS 0x989680 ;  /* 0x009896800000895d */ /* 0x004fea0003900000 */
[----:B------:R-:W2:Y:S02]  /*a7c0*/  @!P0 SYNCS.PHASECHK.TRANS64 P0, [R0+URZ], R3 ;  /* 0x00000003000085a7 */ /* 0x000ea400080010ff */
[----:B--2---:R-:W-:Y:S05]  /*a7d0*/  @!P0 BRA `(.L_x_214) ;  /* 0xfffffffc00f08947 */ /* 0x004fea000383ffff */
[----:B------:R-:W-:Y:S05]  /*a7e0*/  BRA `(.L_x_215) ;  /* 0xffffff9000847947 */ /* 0x000fea000383ffff */
.L_x_64:
[----:B------:R-:W-:-:S07]  /*a7f0*/  MOV R0, UR5 ;  /* 0x0000000500007c02 */ /* 0x000fce0008000f00 */
.L_x_216:
[----:B-1----:R1:W2:Y:S02]  /*a800*/  SYNCS.PHASECHK.TRANS64.TRYWAIT P0, [R0+URZ], R3 ;  /* 0x00000003000075a7 */ /* 0x0022a400080011ff */
[----:B--2---:R-:W-:Y:S05]  /*a810*/  @!P0 NANOSLEEP.SYNCS 0x989680 ;  /* 0x009896800000895d */ /* 0x004fea0003900000 */
[----:B------:R-:W2:Y:S02]  /*a820*/  @!P0 SYNCS.PHASECHK.TRANS64 P0, [R0+URZ], R3 ;  /* 0x00000003000085a7 */ /* 0x000ea400080010ff */
[----:B--2---:R-:W-:Y:S05]  /*a830*/  @!P0 BRA `(.L_x_216) ;  /* 0xfffffffc00f08947 */ /* 0x004fea000383ffff */
[----:B------:R-:W-:Y:S05]  /*a840*/  BRA `(.L_x_217) ;  /* 0xffffff9000907947 */ /* 0x000fea000383ffff */
.L_x_65:
[----:B------:R-:W-:-:S07]  /*a850*/  MOV R0, UR5 ;  /* 0x0000000500007c02 */ /* 0x000fce0008000f00 */
.L_x_218:
[----:B-1----:R1:W2:Y:S02]  /*a860*/  SYNCS.PHASECHK.TRANS64.TRYWAIT P0, [R0+URZ], R3 ;  /* 0x00000003000075a7 */ /* 0x0022a400080011ff */
[----:B--2---:R-:W-:Y:S05]  /*a870*/  @!P0 NANOSLEEP.SYNCS 0x989680 ;  /* 0x009896800000895d */ /* 0x004fea0003900000 */
[----:B------:R-:W2:Y:S02]  /*a880*/  @!P0 SYNCS.PHASECHK.TRANS64 P0, [R0+URZ], R3 ;  /* 0x00000003000085a7 */ /* 0x000ea400080010ff */
[----:B--2---:R-:W-:Y:S05]  /*a890*/  @!P0 BRA `(.L_x_218) ;  /* 0xfffffffc00f08947 */ /* 0x004fea000383ffff */
[----:B------:R-:W-:Y:S05]  /*a8a0*/  BRA `(.L_x_219) ;  /* 0xffffff90009c7947 */ /* 0x000fea000383ffff */
.L_x_66:
[----:B------:R-:W-:-:S07]  /*a8b0*/  MOV R0, UR5 ;  /* 0x0000000500007c02 */ /* 0x000fce0008000f00 */
.L_x_220:
[----:B-1----:R1:W2:Y:S02]  /*a8c0*/  SYNCS.PHASECHK.TRANS64.TRYWAIT P0, [R0+URZ], R3 ;  /* 0x00000003000075a7 */ /* 0x0022a400080011ff */
[----:B--2---:R-:W-:Y:S05]  /*a8d0*/  @!P0 NANOSLEEP.SYNCS 0x989680 ;  /* 0x009896800000895d */ /* 0x004fea0003900000 */
[----:B------:R-:W2:Y:S02]  /*a8e0*/  @!P0 SYNCS.PHASECHK.TRANS64 P0, [R0+URZ], R3 ;  /* 0x00000003000085a7 */ /* 0x000ea400080010ff */
[----:B--2---:R-:W-:Y:S05]  /*a8f0*/  @!P0 BRA `(.L_x_220) ;  /* 0xfffffffc00f08947 */ /* 0x004fea000383ffff */
[----:B------:R-:W-:Y:S05]  /*a900*/  BRA `(.L_x_221) ;  /* 0xffffff9000a87947 */ /* 0x000fea000383ffff */
.L_x_67:
[----:B------:R-:W-:-:S07]  /*a910*/  MOV R0, UR5 ;  /* 0x0000000500007c02 */ /* 0x000fce0008000f00 */
.L_x_222:
[----:B-1----:R1:W2:Y:S02]  /*a920*/  SYNCS.PHASECHK.TRANS64.TRYWAIT P0, [R0+URZ], R3 ;  /* 0x00000003000075a7 */ /* 0x0022a400080011ff */
[----:B--2---:R-:W-:Y:S05]  /*a930*/  @!P0 NANOSLEEP.SYNCS 0x989680 ;  /* 0x009896800000895d */ /* 0x004fea0003900000 */
[----:B------:R-:W2:Y:S02]  /*a940*/  @!P0 SYNCS.PHASECHK.TRANS64 P0, [R0+URZ], R3 ;  /* 0x00000003000085a7 */ /* 0x000ea400080010ff */
[----:B--2---:R-:W-:Y:S05]  /*a950*/  @!P0 BRA `(.L_x_222) ;  /* 0xfffffffc00f08947 */ /* 0x004fea000383ffff */
[----:B------:R-:W-:Y:S05]  /*a960*/  BRA `(.L_x_223) ;  /* 0xffffff9000b47947 */ /* 0x000fea000383ffff */
.L_x_68:
[----:B------:R-:W-:-:S07]  /*a970*/  MOV R0, UR5 ;  /* 0x0000000500007c02 */ /* 0x000fce0008000f00 */
.L_x_224:
[----:B-1----:R1:W2:Y:S02]  /*a980*/  SYNCS.PHASECHK.TRANS64.TRYWAIT P0, [R0+URZ], R3 ;  /* 0x00000003000075a7 */ /* 0x0022a400080011ff */
[----:B--2---:R-:W-:Y:S05]  /*a990*/  @!P0 NANOSLEEP.SYNCS 0x989680 ;  /* 0x009896800000895d */ /* 0x004fea0003900000 */
[----:B------:R-:W2:Y:S02]  /*a9a0*/  @!P0 SYNCS.PHASECHK.TRANS64 P0, [R0+URZ], R3 ;  /* 0x00000003000085a7 */ /* 0x000ea400080010ff */
[----:B--2---:R-:W-:Y:S05]  /*a9b0*/  @!P0 BRA `(.L_x_224) ;  /* 0xfffffffc00f08947 */ /* 0x004fea000383ffff */
[----:B------:R-:W-:Y:S05]  /*a9c0*/  BRA `(.L_x_225) ;  /* 0xffffff9000c07947 */ /* 0x000fea000383ffff */
.L_x_69:
[----:B------:R-:W-:-:S07]  /*a9d0*/  MOV R0, UR5 ;  /* 0x0000000500007c02 */ /* 0x000fce0008000f00 */
.L_x_226:
[----:B-1----:R1:W2:Y:S02]  /*a9e0*/  SYNCS.PHASECHK.TRANS64.TRYWAIT P0, [R0+URZ], R3 ;  /* 0x00000003000075a7 */ /* 0x0022a400080011ff */
[----:B--2---:R-:W-:Y:S05]  /*a9f0*/  @!P0 NANOSLEEP.SYNCS 0x989680 ;  /* 0x009896800000895d */ /* 0x004fea0003900000 */
[----:B------:R-:W2:Y:S02]  /*aa00*/  @!P0 SYNCS.PHASECHK.TRANS64 P0, [R0+URZ], R3 ;  /* 0x00000003000085a7 */ /* 0x000ea400080010ff */
[----:B--2---:R-:W-:Y:S05]  /*aa10*/  @!P0 BRA `(.L_x_226) ;  /* 0xfffffffc00f08947 */ /* 0x004fea000383ffff */
[----:B------:R-:W-:Y:S05]  /*aa20*/  BRA `(.L_x_227) ;  /* 0xffffff9000cc7947 */ /* 0x000fea000383ffff */
.L_x_70:
[----:B------:R-:W-:-:S07]  /*aa30*/  MOV R0, UR5 ;  /* 0x0000000500007c02 */ /* 0x000fce0008000f00 */
.L_x_228:
[----:B-1----:R1:W2:Y:S02]  /*aa40*/  SYNCS.PHASECHK.TRANS64.TRYWAIT P0, [R0+URZ], R3 ;  /* 0x00000003000075a7 */ /* 0x0022a400080011ff */
[----:B--2---:R-:W-:Y:S05]  /*aa50*/  @!P0 NANOSLEEP.SYNCS 0x989680 ;  /* 0x009896800000895d */ /* 0x004fea0003900000 */
[----:B------:R-:W2:Y:S02]  /*aa60*/  @!P0 SYNCS.PHASECHK.TRANS64 P0, [R0+URZ], R3 ;  /* 0x00000003000085a7 */ /* 0x000ea400080010ff */
[----:B--2---:R-:W-:Y:S05]  /*aa70*/  @!P0 BRA `(.L_x_228) ;  /* 0xfffffffc00f08947 */ /* 0x004fea000383ffff */
[----:B------:R-:W-:Y:S05]  /*aa80*/  BRA `(.L_x_229) ;  /* 0xffffff9000d87947 */ /* 0x000fea000383ffff */
.L_x_71:
[----:B------:R-:W-:-:S07]  /*aa90*/  MOV R0, UR5 ;  /* 0x0000000500007c02 */ /* 0x000fce0008000f00 */
.L_x_230:
[----:B-1----:R1:W2:Y:S02]  /*aaa0*/  SYNCS.PHASECHK.TRANS64.TRYWAIT P0, [R0+URZ], R3 ;  /* 0x00000003000075a7 */ /* 0x0022a400080011ff */
[----:B--2---:R-:W-:Y:S05]  /*aab0*/  @!P0 NANOSLEEP.SYNCS 0x989680 ;  /* 0x009896800000895d */ /* 0x004fea0003900000 */
[----:B------:R-:W2:Y:S02]  /*aac0*/  @!P0 SYNCS.PHASECHK.TRANS64 P0, [R0+URZ], R3 ;  /* 0x00000003000085a7 */ /* 0x000ea400080010ff */
[----:B--2---:R-:W-:Y:S05]  /*aad0*/  @!P0 BRA `(.L_x_230) ;  /* 0xfffffffc00f08947 */ /* 0x004fea000383ffff */
[----:B------:R-:W-:Y:S05]  /*aae0*/  BRA `(.L_x_231) ;  /* 0xffffff9000e47947 */ /* 0x000fea000383ffff */
.L_x_72:
[----:B------:R-:W-:-:S07]  /*aaf0*/  MOV R0, UR5 ;  /* 0x0000000500007c02 */ /* 0x000fce0008000f00 */
.L_x_232:
[----:B-1----:R1:W2:Y:S02]  /*ab00*/  SYNCS.PHASECHK.TRANS64.TRYWAIT P0, [R0+URZ], R3 ;  /* 0x00000003000075a7 */ /* 0x0022a400080011ff */
[----:B--2---:R-:W-:Y:S05]  /*ab10*/  @!P0 NANOSLEEP.SYNCS 0x989680 ;  /* 0x009896800000895d */ /* 0x004fea0003900000 */
[----:B------:R-:W2:Y:S02]  /*ab20*/  @!P0 SYNCS.PHASECHK.TRANS64 P0, [R0+URZ], R3 ;  /* 0x00000003000085a7 */ /* 0x000ea400080010ff */
[----:B--2---:R-:W-:Y:S05]  /*ab30*/  @!P0 BRA `(.L_x_232) ;  /* 0xfffffffc00f08947 */ /* 0x004fea000383ffff */
[----:B------:R-:W-:Y:S05]  /*ab40*/  BRA `(.L_x_233) ;  /* 0xffffff9000f07947 */ /* 0x000fea000383ffff */
.L_x_73:
[----:B------:R-:W-:-:S07]  /*ab50*/  MOV R0, UR5 ;  /* 0x0000000500007c02 */ /* 0x000fce0008000f00 */
.L_x_234:
[----:B-1----:R1:W2:Y:S02]  /*ab60*/  SYNCS.PHASECHK.TRANS64.TRYWAIT P0, [R0+URZ], R3 ;  /* 0x00000003000075a7 */ /* 0x0022a400080011ff */
[----:B--2---:R-:W-:Y:S05]  /*ab70*/  @!P0 NANOSLEEP.SYNCS 0x989680 ;  /* 0x009896800000895d */ /* 0x004fea0003900000 */
[----:B------:R-:W2:Y:S02]  /*ab80*/  @!P0 SYNCS.PHASECHK.TRANS64 P0, [R0+URZ], R3 ;  /* 0x00000003000085a7 */ /* 0x000ea400080010ff */
[----:B--2---:R-:W-:Y:S05]  /*ab90*/  @!P0 BRA `(.L_x_234) ;  /* 0xfffffffc00f08947 */ /* 0x004fea000383ffff */
[----:B------:R-:W-:Y:S05]  /*aba0*/  BRA `(.L_x_235) ;  /* 0xffffff9000fc7947 */ /* 0x000fea000383ffff */
.L_x_74:
[----:B------:R-:W-:-:S07]  /*abb0*/  MOV R0, UR5 ;  /* 0x0000000500007c02 */ /* 0x000fce0008000f00 */
.L_x_236:
[----:B-1----:R1:W2:Y:S02]  /*abc0*/  SYNCS.PHASECHK.TRANS64.TRYWAIT P0, [R0+URZ], R3 ;  /* 0x00000003000075a7 */ /* 0x0022a400080011ff */
[----:B--2---:R-:W-:Y:S05]  /*abd0*/  @!P0 NANOSLEEP.SYNCS 0x989680 ;  /* 0x009896800000895d */ /* 0x004fea0003900000 */
[----:B------:R-:W2:Y:S02]  /*abe0*/  @!P0 SYNCS.PHASECHK.TRANS64 P0, [R0+URZ], R3 ;  /* 0x00000003000085a7 */ /* 0x000ea400080010ff */
[----:B--2---:R-:W-:Y:S05]  /*abf0*/  @!P0 BRA `(.L_x_236) ;  /* 0xfffffffc00f08947 */ /* 0x004fea000383ffff */
[----:B------:R-:W-:Y:S05]  /*ac00*/  BRA `(.L_x_237) ;  /* 0xffffff9400087947 */ /* 0x000fea000383ffff */
.L_x_75:
[----:B------:R-:W-:-:S07]  /*ac10*/  MOV R0, UR5 ;  /* 0x0000000500007c02 */ /* 0x000fce0008000f00 */
.L_x_238:
[----:B-1----:R1:W2:Y:S02]  /*ac20*/  SYNCS.PHASECHK.TRANS64.TRYWAIT P0, [R0+URZ], R3 ;  /* 0x00000003000075a7 */ /* 0x0022a400080011ff */
[----:B--2---:R-:W-:Y:S05]  /*ac30*/  @!P0 NANOSLEEP.SYNCS 0x989680 ;  /* 0x009896800000895d */ /* 0x004fea0003900000 */
[----:B------:R-:W2:Y:S02]  /*ac40*/  @!P0 SYNCS.PHASECHK.TRANS64 P0, [R0+URZ], R3 ;  /* 0x00000003000085a7 */ /* 0x000ea400080010ff */
[----:B--2---:R-:W-:Y:S05]  /*ac50*/  @!P0 BRA `(.L_x_238) ;  /* 0xfffffffc00f08947 */ /* 0x004fea000383ffff */
[----:B------:R-:W-:Y:S05]  /*ac60*/  BRA `(.L_x_239) ;  /* 0xffffff9400147947 */ /* 0x000fea000383ffff */
.L_x_76:
[----:B------:R-:W-:-:S07]  /*ac70*/  MOV R0, UR5 ;  /* 0x0000000500007c02 */ /* 0x000fce0008000f00 */
.L_x_240:
[----:B-1----:R1:W2:Y:S02]  /*ac80*/  SYNCS.PHASECHK.TRANS64.TRYWAIT P0, [R0+URZ], R3 ;  /* 0x00000003000075a7 */ /* 0x0022a400080011ff */
[----:B--2---:R-:W-:Y:S05]  /*ac90*/  @!P0 NANOSLEEP.SYNCS 0x989680 ;  /* 0x009896800000895d */ /* 0x004fea0003900000 */
[----:B------:R-:W2:Y:S02]  /*aca0*/  @!P0 SYNCS.PHASECHK.TRANS64 P0, [R0+URZ], R3 ;  /* 0x00000003000085a7 */ /* 0x000ea400080010ff */
[----:B--2---:R-:W-:Y:S05]  /*acb0*/  @!P0 BRA `(.L_x_240) ;  /* 0xfffffffc00f08947 */ /* 0x004fea000383ffff */
[----:B------:R-:W-:Y:S05]  /*acc0*/  BRA `(.L_x_241) ;  /* 0xffffff9400207947 */ /* 0x000fea000383ffff */
.L_x_77:
[----:B------:R-:W-:-:S07]  /*acd0*/  MOV R0, UR5 ;  /* 0x0000000500007c02 */ /* 0x000fce0008000f00 */
.L_x_242:
[----:B-1----:R1:W2:Y:S02]  /*ace0*/  SYNCS.PHASECHK.TRANS64.TRYWAIT P0, [R0+URZ], R3 ;  /* 0x00000003000075a7 */ /* 0x0022a400080011ff */
[----:B--2---:R-:W-:Y:S05]  /*acf0*/  @!P0 NANOSLEEP.SYNCS 0x989680 ;  /* 0x009896800000895d */ /* 0x004fea0003900000 */
[----:B------:R-:W2:Y:S02]  /*ad00*/  @!P0 SYNCS.PHASECHK.TRANS64 P0, [R0+URZ], R3 ;  /* 0x00000003000085a7 */ /* 0x000ea400080010ff */
[----:B--2---:R-:W-:Y:S05]  /*ad10*/  @!P0 BRA `(.L_x_242) ;  /* 0xfffffffc00f08947 */ /* 0x004fea000383ffff */
[----:B------:R-:W-:Y:S05]  /*ad20*/  BRA `(.L_x_243) ;  /* 0xffffff94002c7947 */ /* 0x000fea000383ffff */
.L_x_78:
[----:B------:R-:W-:-:S07]  /*ad30*/  MOV R0, UR5 ;  /* 0x0000000500007c02 */ /* 0x000fce0008000f00 */
.L_x_244:
[----:B-1----:R1:W2:Y:S02]  /*ad40*/  SYNCS.PHASECHK.TRANS64.TRYWAIT P0, [R0+URZ], R3 ;  /* 0x00000003000075a7 */ /* 0x0022a400080011ff */
[----:B--2---:R-:W-:Y:S05]  /*ad50*/  @!P0 NANOSLEEP.SYNCS 0x989680 ;  /* 0x009896800000895d */ /* 0x004fea0003900000 */
[----:B------:R-:W2:Y:S02]  /*ad60*/  @!P0 SYNCS.PHASECHK.TRANS64 P0, [R0+URZ], R3 ;  /* 0x00000003000085a7 */ /* 0x000ea400080010ff */
[----:B--2---:R-:W-:Y:S05]  /*ad70*/  @!P0 BRA `(.L_x_244) ;  /* 0xfffffffc00f08947 */ /* 0x004fea000383ffff */
[----:B------:R-:W-:Y:S05]  /*ad80*/  BRA `(.L_x_245) ;  /* 0xffffff9400387947 */ /* 0x000fea000383ffff */
.L_x_79:
[----:B------:R-:W-:-:S07]  /*ad90*/  MOV R0, UR5 ;  /* 0x0000000500007c02 */ /* 0x000fce0008000f00 */
.L_x_246:
[----:B-1----:R1:W2:Y:S02]  /*ada0*/  SYNCS.PHASECHK.TRANS64.TRYWAIT P0, [R0+URZ], R3 ;  /* 0x00000003000075a7 */ /* 0x0022a400080011ff */
[----:B--2---:R-:W-:Y:S05]  /*adb0*/  @!P0 NANOSLEEP.SYNCS 0x989680 ;  /* 0x009896800000895d */ /* 0x004fea0003900000 */
[----:B------:R-:W2:Y:S02]  /*adc0*/  @!P0 SYNCS.PHASECHK.TRANS64 P0, [R0+URZ], R3 ;  /* 0x00000003000085a7 */ /* 0x000ea400080010ff */
[----:B--2---:R-:W-:Y:S05]  /*add0*/  @!P0 BRA `(.L_x_246) ;  /* 0xfffffffc00f08947 */ /* 0x004fea000383ffff */
[----:B------:R-:W-:Y:S05]  /*ade0*/  BRA `(.L_x_247) ;  /* 0xffffff9400447947 */ /* 0x000fea000383ffff */
.L_x_80:
[----:B------:R-:W-:-:S07]  /*adf0*/  MOV R0, UR5 ;  /* 0x0000000500007c02 */ /* 0x000fce0008000f00 */
.L_x_248:
[----:B-1----:R1:W2:Y:S02]  /*ae00*/  SYNCS.PHASECHK.TRANS64.TRYWAIT P0, [R0+URZ], R3 ;  /* 0x00000003000075a7 */ /* 0x0022a400080011ff */
[----:B--2---:R-:W-:Y:S05]  /*ae10*/  @!P0 NANOSLEEP.SYNCS 0x989680 ;  /* 0x009896800000895d */ /* 0x004fea0003900000 */
[----:B------:R-:W2:Y:S02]  /*ae20*/  @!P0 SYNCS.PHASECHK.TRANS64 P0, [R0+URZ], R3 ;  /* 0x00000003000085a7 */ /* 0x000ea400080010ff */
[----:B--2---:R-:W-:Y:S05]  /*ae30*/  @!P0 BRA `(.L_x_248) ;  /* 0xfffffffc00f08947 */ /* 0x004fea000383ffff */
[----:B------:R-:W-:Y:S05]  /*ae40*/  BRA `(.L_x_249) ;  /* 0xffffff9400507947 */ /* 0x000fea000383ffff */
.L_x_81:
[----:B------:R-:W-:-:S07]  /*ae50*/  MOV R0, UR5 ;  /* 0x0000000500007c02 */ /* 0x000fce0008000f00 */
.L_x_250:
[----:B-1----:R1:W2:Y:S02]  /*ae60*/  SYNCS.PHASECHK.TRANS64.TRYWAIT P0, [R0+URZ], R3 ;  /* 0x00000003000075a7 */ /* 0x0022a400080011ff */
[----:B--2---:R-:W-:Y:S05]  /*ae70*/  @!P0 NANOSLEEP.SYNCS 0x989680 ;  /* 0x009896800000895d */ /* 0x004fea0003900000 */
[----:B------:R-:W2:Y:S02]  /*ae80*/  @!P0 SYNCS.PHASECHK.TRANS64 P0, [R0+URZ], R3 ;  /* 0x00000003000085a7 */ /* 0x000ea400080010ff */
[----:B--2---:R-:W-:Y:S05]  /*ae90*/  @!P0 BRA `(.L_x_250) ;  /* 0xfffffffc00f08947 */ /* 0x004fea000383ffff */
[----:B------:R-:W-:Y:S05]  /*aea0*/  BRA `(.L_x_251) ;  /* 0xffffff94005c7947 */ /* 0x000fea000383ffff */
.L_x_82:
[----:B------:R-:W-:-:S07]  /*aeb0*/  MOV R0, UR5 ;  /* 0x0000000500007c02 */ /* 0x000fce0008000f00 */
.L_x_252:
[----:B-1----:R1:W2:Y:S02]  /*aec0*/  SYNCS.PHASECHK.TRANS64.TRYWAIT P0, [R0+URZ], R3 ;  /* 0x00000003000075a7 */ /* 0x0022a400080011ff */
[----:B--2---:R-:W-:Y:S05]  /*aed0*/  @!P0 NANOSLEEP.SYNCS 0x989680 ;  /* 0x009896800000895d */ /* 0x004fea0003900000 */
[----:B------:R-:W2:Y:S02]  /*aee0*/  @!P0 SYNCS.PHASECHK.TRANS64 P0, [R0+URZ], R3 ;  /* 0x00000003000085a7 */ /* 0x000ea400080010ff */
[----:B--2---:R-:W-:Y:S05]  /*aef0*/  @!P0 BRA `(.L_x_252) ;  /* 0xfffffffc00f08947 */ /* 0x004fea000383ffff */
[----:B------:R-:W-:Y:S05]  /*af00*/  BRA `(.L_x_253) ;  /* 0xffffff9400687947 */ /* 0x000fea000383ffff */
.L_x_83:
[----:B------:R-:W-:-:S07]  /*af10*/  MOV R0, UR5 ;  /* 0x0000000500007c02 */ /* 0x000fce0008000f00 */
.L_x_254:
[----:B-1----:R1:W2:Y:S02]  /*af20*/  SYNCS.PHASECHK.TRANS64.TRYWAIT P0, [R0+URZ], R3 ;  /* 0x00000003000075a7 */ /* 0x0022a400080011ff */
[----:B--2---:R-:W-:Y:S05]  /*af30*/  @!P0 NANOSLEEP.SYNCS 0x989680 ;  /* 0x009896800000895d */ /* 0x004fea0003900000 */
[----:B------:R-:W2:Y:S02]  /*af40*/  @!P0 SYNCS.PHASECHK.TRANS64 P0, [R0+URZ], R3 ;  /* 0x00000003000085a7 */ /* 0x000ea400080010ff */
[----:B--2---:R-:W-:Y:S05]  /*af50*/  @!P0 BRA `(.L_x_254) ;  /* 0xfffffffc00f08947 */ /* 0x004fea000383ffff */
[----:B------:R-:W-:Y:S05]  /*af60*/  BRA `(.L_x_255) ;  /* 0xffffff9400747947 */ /* 0x000fea000383ffff */
.L_x_84:
[----:B------:R-:W-:-:S07]  /*af70*/  MOV R0, UR5 ;  /* 0x0000000500007c02 */ /* 0x000fce0008000f00 */
.L_x_256:
[----:B-1----:R1:W2:Y:S02]  /*af80*/  SYNCS.PHASECHK.TRANS64.TRYWAIT P0, [R0+URZ], R3 ;  /* 0x00000003000075a7 */ /* 0x0022a400080011ff */
[----:B--2---:R-:W-:Y:S05]  /*af90*/  @!P0 NANOSLEEP.SYNCS 0x989680 ;  /* 0x009896800000895d */ /* 0x004fea0003900000 */
[----:B------:R-:W2:Y:S02]  /*afa0*/  @!P0 SYNCS.PHASECHK.TRANS64 P0, [R0+URZ], R3 ;  /* 0x00000003000085a7 */ /* 0x000ea400080010ff */
[----:B--2---:R-:W-:Y:S05]  /*afb0*/  @!P0 BRA `(.L_x_256) ;  /* 0xfffffffc00f08947 */ /* 0x004fea000383ffff */
[----:B------:R-:W-:Y:S05]  /*afc0*/  BRA `(.L_x_257) ;  /* 0xffffff9400807947 */ /* 0x000fea000383ffff */
.L_x_85:
[----:B------:R-:W-:-:S07]  /*afd0*/  MOV R0, UR5 ;  /* 0x0000000500007c02 */ /* 0x000fce0008000f00 */
.L_x_258:
[----:B-1----:R1:W2:Y:S02]  /*afe0*/  SYNCS.PHASECHK.TRANS64.TRYWAIT P0, [R0+URZ], R3 ;  /* 0x00000003000075a7 */ /* 0x0022a400080011ff */
[----:B--2---:R-:W-:Y:S05]  /*aff0*/  @!P0 NANOSLEEP.SYNCS 0x989680 ;  /* 0x009896800000895d */ /* 0x004fea0003900000 */
[----:B------:R-:W2:Y:S02]  /*b000*/  @!P0 SYNCS.PHASECHK.TRANS64 P0, [R0+URZ], R3 ;  /* 0x00000003000085a7 */ /* 0x000ea400080010ff */
[----:B--2---:R-:W-:Y:S05]  /*b010*/  @!P0 BRA `(.L_x_258) ;  /* 0xfffffffc00f08947 */ /* 0x004fea000383ffff */
[----:B------:R-:W-:Y:S05]  /*b020*/  BRA `(.L_x_259) ;  /* 0xffffff94008c7947 */ /* 0x000fea000383ffff */
.L_x_86:
[----:B------:R-:W-:-:S07]  /*b030*/  MOV R0, UR5 ;  /* 0x0000000500007c02 */ /* 0x000fce0008000f00 */
.L_x_260:
[----:B-1----:R1:W2:Y:S02]  /*b040*/  SYNCS.PHASECHK.TRANS64.TRYWAIT P0, [R0+URZ], R3 ;  /* 0x00000003000075a7 */ /* 0x0022a400080011ff */
[----:B--2---:R-:W-:Y:S05]  /*b050*/  @!P0 NANOSLEEP.SYNCS 0x989680 ;  /* 0x009896800000895d */ /* 0x004fea0003900000 */
[----:B------:R-:W2:Y:S02]  /*b060*/  @!P0 SYNCS.PHASECHK.TRANS64 P0, [R0+URZ], R3 ;  /* 0x00000003000085a7 */ /* 0x000ea400080010ff */
[----:B--2---:R-:W-:Y:S05]  /*b070*/  @!P0 BRA `(.L_x_260) ;  /* 0xfffffffc00f08947 */ /* 0x004fea000383ffff */
[----:B------:R-:W-:Y:S05]  /*b080*/  BRA `(.L_x_261) ;  /* 0xffffff9400987947 */ /* 0x000fea000383ffff */
.L_x_87:
[----:B------:R-:W-:-:S07]  /*b090*/  MOV R0, UR5 ;  /* 0x0000000500007c02 */ /* 0x000fce0008000f00 */
.L_x_262:
[----:B-1----:R1:W2:Y:S02]  /*b0a0*/  SYNCS.PHASECHK.TRANS64.TRYWAIT P0, [R0+URZ], R3 ;  /* 0x00000003000075a7 */ /* 0x0022a400080011ff */
[----:B--2---:R-:W-:Y:S05]  /*b0b0*/  @!P0 NANOSLEEP.SYNCS 0x989680 ;  /* 0x009896800000895d */ /* 0x004fea0003900000 */
[----:B------:R-:W2:Y:S02]  /*b0c0*/  @!P0 SYNCS.PHASECHK.TRANS64 P0, [R0+URZ], R3 ;  /* 0x00000003000085a7 */ /* 0x000ea400080010ff */
[----:B--2---:R-:W-:Y:S05]  /*b0d0*/  @!P0 BRA `(.L_x_262) ;  /* 0xfffffffc00f08947 */ /* 0x004fea000383ffff */
[----:B------:R-:W-:Y:S05]  /*b0e0*/  BRA `(.L_x_263) ;  /* 0xffffff9400a47947 */ /* 0x000fea000383ffff */
.L_x_88:
[----:B------:R-:W-:-:S07]  /*b0f0*/  MOV R0, UR5 ;  /* 0x0000000500007c02 */ /* 0x000fce0008000f00 */
.L_x_264:
[----:B-1----:R1:W2:Y:S02]  /*b100*/  SYNCS.PHASECHK.TRANS64.TRYWAIT P0, [R0+URZ], R3 ;  /* 0x00000003000075a7 */ /* 0x0022a400080011ff */
[----:B--2---:R-:W-:Y:S05]  /*b110*/  @!P0 NANOSLEEP.SYNCS 0x989680 ;  /* 0x009896800000895d */ /* 0x004fea0003900000 */
[----:B------:R-:W2:Y:S02]  /*b120*/  @!P0 SYNCS.PHASECHK.TRANS64 P0, [R0+URZ], R3 ;  /* 0x00000003000085a7 */ /* 0x000ea400080010ff */
[----:B--2---:R-:W-:Y:S05]  /*b130*/  @!P0 BRA `(.L_x_264) ;  /* 0xfffffffc00f08947 */ /* 0x004fea000383ffff */
[----:B------:R-:W-:Y:S05]  /*b140*/  BRA `(.L_x_265) ;  /* 0xffffff9400b07947 */ /* 0x000fea000383ffff */
.L_x_89:
[----:B------:R-:W-:-:S07]  /*b150*/  MOV R0, UR5 ;  /* 0x0000000500007c02 */ /* 0x000fce0008000f00 */
.L_x_266:
[----:B-1----:R1:W2:Y:S02]  /*b160*/  SYNCS.PHASECHK.TRANS64.TRYWAIT P0, [R0+URZ], R3 ;  /* 0x00000003000075a7 */ /* 0x0022a400080011ff */
[----:B--2---:R-:W-:Y:S05]  /*b170*/  @!P0 NANOSLEEP.SYNCS 0x989680 ;  /* 0x009896800000895d */ /* 0x004fea0003900000 */
[----:B------:R-:W2:Y:S02]  /*b180*/  @!P0 SYNCS.PHASECHK.TRANS64 P0, [R0+URZ], R3 ;  /* 0x00000003000085a7 */ /* 0x000ea400080010ff */
[----:B--2---:R-:W-:Y:S05]  /*b190*/  @!P0 BRA `(.L_x_266) ;  /* 0xfffffffc00f08947 */ /* 0x004fea000383ffff */
[----:B------:R-:W-:Y:S05]  /*b1a0*/  BRA `(.L_x_267) ;  /* 0xffffff9400bc7947 */ /* 0x000fea000383ffff */
.L_x_90:
[----:B------:R-:W-:-:S07]  /*b1b0*/  MOV R0, UR5 ;  /* 0x0000000500007c02 */ /* 0x000fce0008000f00 */
.L_x_268:
[----:B-1----:R1:W2:Y:S02]  /*b1c0*/  SYNCS.PHASECHK.TRANS64.TRYWAIT P0, [R0+URZ], R3 ;  /* 0x00000003000075a7 */ /* 0x0022a400080011ff */
[----:B--2---:R-:W-:Y:S05]  /*b1d0*/  @!P0 NANOSLEEP.SYNCS 0x989680 ;  /* 0x009896800000895d */ /* 0x004fea0003900000 */
[----:B------:R-:W2:Y:S02]  /*b1e0*/  @!P0 SYNCS.PHASECHK.TRANS64 P0, [R0+URZ], R3 ;  /* 0x00000003000085a7 */ /* 0x000ea400080010ff */
[----:B--2---:R-:W-:Y:S05]  /*b1f0*/  @!P0 BRA `(.L_x_268) ;  /* 0xfffffffc00f08947 */ /* 0x004fea000383ffff */
[----:B------:R-:W-:Y:S05]  /*b200*/  BRA `(.L_x_269) ;  /* 0xffffff9400c87947 */ /* 0x000fea000383ffff */
.L_x_91:
[----:B------:R-:W-:-:S07]  /*b210*/  MOV R0, UR5 ;  /* 0x0000000500007c02 */ /* 0x000fce0008000f00 */
.L_x_270:
[----:B-1----:R1:W2:Y:S02]  /*b220*/  SYNCS.PHASECHK.TRANS64.TRYWAIT P0, [R0+URZ], R3 ;  /* 0x00000003000075a7 */ /* 0x0022a400080011ff */
[----:B--2---:R-:W-:Y:S05]  /*b230*/  @!P0 NANOSLEEP.SYNCS 0x989680 ;  /* 0x009896800000895d */ /* 0x004fea0003900000 */
[----:B------:R-:W2:Y:S02]  /*b240*/  @!P0 SYNCS.PHASECHK.TRANS64 P0, [R0+URZ], R3 ;  /* 0x00000003000085a7 */ /* 0x000ea400080010ff */
[----:B--2---:R-:W-:Y:S05]  /*b250*/  @!P0 BRA `(.L_x_270) ;  /* 0xfffffffc00f08947 */ /* 0x004fea000383ffff */
[----:B------:R-:W-:Y:S05]  /*b260*/  BRA `(.L_x_271) ;  /* 0xffffff9400d47947 */ /* 0x000fea000383ffff */
.L_x_92:
[----:B------:R-:W-:-:S07]  /*b270*/  MOV R0, UR5 ;  /* 0x0000000500007c02 */ /* 0x000fce0008000f00 */
.L_x_272:
[----:B-1----:R1:W2:Y:S02]  /*b280*/  SYNCS.PHASECHK.TRANS64.TRYWAIT P0, [R0+URZ], R3 ;  /* 0x00000003000075a7 */ /* 0x0022a400080011ff */
[----:B--2---:R-:W-:Y:S05]  /*b290*/  @!P0 NANOSLEEP.SYNCS 0x989680 ;  /* 0x009896800000895d */ /* 0x004fea0003900000 */
[----:B------:R-:W2:Y:S02]  /*b2a0*/  @!P0 SYNCS.PHASECHK.TRANS64 P0, [R0+URZ], R3 ;  /* 0x00000003000085a7 */ /* 0x000ea400080010ff */
[----:B--2---:R-:W-:Y:S05]  /*b2b0*/  @!P0 BRA `(.L_x_272) ;  /* 0xfffffffc00f08947 */ /* 0x004fea000383ffff */
[----:B------:R-:W-:Y:S05]  /*b2c0*/  BRA `(.L_x_273) ;  /* 0xffffff9400e07947 */ /* 0x000fea000383ffff */
.L_x_93:
[----:B------:R-:W-:-:S07]  /*b2d0*/  MOV R0, UR5 ;  /* 0x0000000500007c02 */ /* 0x000fce0008000f00 */
.L_x_274:
[----:B-1----:R1:W2:Y:S02]  /*b2e0*/  SYNCS.PHASECHK.TRANS64.TRYWAIT P0, [R0+URZ], R3 ;  /* 0x00000003000075a7 */ /* 0x0022a400080011ff */
[----:B--2---:R-:W-:Y:S05]  /*b2f0*/  @!P0 NANOSLEEP.SYNCS 0x989680 ;  /* 0x009896800000895d */ /* 0x004fea0003900000 */
[----:B------:R-:W2:Y:S02]  /*b300*/  @!P0 SYNCS.PHASECHK.TRANS64 P0, [R0+URZ], R3 ;  /* 0x00000003000085a7 */ /* 0x000ea400080010ff */
[----:B--2---:R-:W-:Y:S05]  /*b310*/  @!P0 BRA `(.L_x_274) ;  /* 0xfffffffc00f08947 */ /* 0x004fea000383ffff */
[----:B------:R-:W-:Y:S05]  /*b320*/  BRA `(.L_x_275) ;  /* 0xffffff9400ec7947 */ /* 0x000fea000383ffff */
.L_x_94:
[----:B------:R-:W-:-:S07]  /*b330*/  MOV R0, UR5 ;  /* 0x0000000500007c02 */ /* 0x000fce0008000f00 */
.L_x_276:
[----:B-1----:R1:W2:Y:S02]  /*b340*/  SYNCS.PHASECHK.TRANS64.TRYWAIT P0, [R0+URZ], R3 ;  /* 0x00000003000075a7 */ /* 0x0022a400080011ff */
[----:B--2---:R-:W-:Y:S05]  /*b350*/  @!P0 NANOSLEEP.SYNCS 0x989680 ;  /* 0x009896800000895d */ /* 0x004fea0003900000 */
[----:B------:R-:W2:Y:S02]  /*b360*/  @!P0 SYNCS.PHASECHK.TRANS64 P0, [R0+URZ], R3 ;  /* 0x00000003000085a7 */ /* 0x000ea400080010ff */
[----:B--2---:R-:W-:Y:S05]  /*b370*/  @!P0 BRA `(.L_x_276) ;  /* 0xfffffffc00f08947 */ /* 0x004fea000383ffff */
[----:B------:R-:W-:Y:S05]  /*b380*/  BRA `(.L_x_277) ;  /* 0xffffff9400f87947 */ /* 0x000fea000383ffff */
.L_x_97:
[----:B--2---:R2:W3:Y:S02]  /*b390*/  SYNCS.PHASECHK.TRANS64.TRYWAIT P0, [R2+URZ+0x3d0], R5 ;  /* 0x0003d005020075a7 */ /* 0x0044e400080011ff */
[----:B---3--:R-:W-:Y:S05]  /*b3a0*/  @!P0 NANOSLEEP.SYNCS 0x989680 ;  /* 0x009896800000895d */ /* 0x008fea0003900000 */
[----:B------:R-:W3:Y:S02]  /*b3b0*/  @!P0 SYNCS.PHASECHK.TRANS64 P0, [R2+URZ+0x3d0], R5 ;  /* 0x0003d005020085a7 */ /* 0x000ee400080010ff */
[----:B---3--:R-:W-:Y:S05]  /*b3c0*/  @!P0 BRA `(.L_x_97) ;  /* 0xfffffffc00f08947 */ /* 0x008fea000383ffff */
[----:B------:R-:W-:Y:S05]  /*b3d0*/  BRA `(.L_x_278) ;  /* 0xffffff9800547947 */ /* 0x000fea000383ffff */
.L_x_98:
[----:B------:R-:W-:-:S07]  /*b3e0*/  MOV R2, UR4 ;  /* 0x0000000400027c02 */ /* 0x000fce0008000f00 */
.L_x_279:
[----:B--2---:R2:W3:Y:S02]  /*b3f0*/  SYNCS.PHASECHK.TRANS64.TRYWAIT P0, [R2+URZ+0x380], R5 ;  /* 0x00038005020075a7 */ /* 0x0044e400080011ff */
[----:B---3--:R-:W-:Y:S05]  /*b400*/  @!P0 NANOSLEEP.SYNCS 0x989680 ;  /* 0x009896800000895d */ /* 0x008fea0003900000 */
[----:B------:R-:W3:Y:S02]  /*b410*/  @!P0 SYNCS.PHASECHK.TRANS64 P0, [R2+URZ+0x380], R5 ;  /* 0x00038005020085a7 */ /* 0x000ee400080010ff */
[----:B---3--:R-:W-:Y:S05]  /*b420*/  @!P0 BRA `(.L_x_279) ;  /* 0xfffffffc00f08947 */ /* 0x008fea000383ffff */
[----:B------:R-:W-:Y:S05]  /*b430*/  BRA `(.L_x_280) ;  /* 0xffffff9800647947 */ /* 0x000fea000383ffff */
.L_x_99:
[----:B--2---:R2:W3:Y:S02]  /*b440*/  SYNCS.PHASECHK.TRANS64.TRYWAIT P1, [R2+URZ+0x370], R5 ;  /* 0x00037005020075a7 */ /* 0x0044e400080211ff */
[----:B---3--:R-:W-:Y:S05]  /*b450*/  @!P1 NANOSLEEP.SYNCS 0x989680 ;  /* 0x009896800000995d */ /* 0x008fea0003900000 */
[----:B------:R-:W3:Y:S02]  /*b460*/  @!P1 SYNCS.PHASECHK.TRANS64 P1, [R2+URZ+0x370], R5 ;  /* 0x00037005020095a7 */ /* 0x000ee400080210ff */
[----:B---3--:R-:W-:Y:S05]  /*b470*/  @!P1 BRA `(.L_x_99) ;  /* 0xfffffffc00f09947 */ /* 0x008fea000383ffff */
[----:B------:R-:W-:Y:S05]  /*b480*/  BRA `(.L_x_281) ;  /* 0xffffff9800947947 */ /* 0x000fea000383ffff */
.L_x_102:
[----:B------:R-:W-:-:S07]  /*b490*/  MOV R0, UR4 ;  /* 0x0000000400007c02 */ /* 0x000fce0008000f00 */
.L_x_282:
[----:B--2---:R2:W3:Y:S02]  /*b4a0*/  SYNCS.PHASECHK.TRANS64.TRYWAIT P0, [R0+URZ+0x380], R3 ;  /* 0x00038003000075a7 */ /* 0x0044e400080011ff */
[----:B---3--:R-:W-:Y:S05]  /*b4b0*/  @!P0 NANOSLEEP.SYNCS 0x989680 ;  /* 0x009896800000895d */ /* 0x008fea0003900000 */
[----:B------:R-:W3:Y:S02]  /*b4c0*/  @!P0 SYNCS.PHASECHK.TRANS64 P0, [R0+URZ+0x380], R3 ;  /* 0x00038003000085a7 */ /* 0x000ee400080010ff */
[----:B---3--:R-:W-:Y:S05]  /*b4d0*/  @!P0 BRA `(.L_x_282) ;  /* 0xfffffffc00f08947 */ /* 0x008fea000383ffff */
[----:B------:R-:W-:Y:S05]  /*b4e0*/  BRA `(.L_x_101) ;  /* 0xffffff9800e87947 */ /* 0x000fea000383ffff */
.L_x_111:
[----:B--2---:R-:W-:-:S04]  /*b4f0*/  MOV R0, UR5 ;  /* 0x0000000500007c02 */ /* 0x004fc80008000f00 */
[----:B------:R2:W3:Y:S03]  /*b500*/  SYNCS.PHASECHK.TRANS64.TRYWAIT P0, [R0+URZ+0x8], R7 ;  /* 0x00000807000075a7 */ /* 0x0004e600080011ff */
[----:B---3--:R-:W-:Y:S05]  /*b510*/  @!P0 NANOSLEEP.SYNCS 0x989680 ;  /* 0x009896800000895d */ /* 0x008fea0003900000 */
[----:B------:R-:W3:Y:S02]  /*b520*/  @!P0 SYNCS.PHASECHK.TRANS64 P0, [R0+URZ+0x8], R7 ;  /* 0x00000807000085a7 */ /* 0x000ee400080010ff */
[----:B---3--:R-:W-:Y:S05]  /*b530*/  @!P0 BRA `(.L_x_111) ;  /* 0xfffffffc00ec8947 */ /* 0x008fea000383ffff */
[----:B------:R-:W-:Y:S05]  /*b540*/  BRA `(.L_x_110) ;  /* 0xffffff9c009c7947 */ /* 0x000fea000383ffff */
.L_x_113:
[----:B------:R-:W-:Y:S01]  /*b550*/  BSSY B0, `(.L_x_283) ;  /* 0x0000006000007945 */ /* 0x000fe20003800000 */
[----:B------:R-:W-:-:S07]  /*b560*/  MOV R15, 0xffffffff ;  /* 0xffffffff000f7802 */ /* 0x000fce0000000f00 */
[----:B-12--5:R-:W-:Y:S05]  /*b570*/  WARPSYNC.COLLECTIVE R15, `(.L_x_284) ;  /* 0x000000000f0c7348 */ /* 0x026fea0003c00000 */
[----:B------:R-:W-:Y:S02]  /*b580*/  ELECT P6, UR79, PT ;  /* 0x00000000004f782f */ /* 0x000fe400038c0000 */
[----:B------:R-:W-:Y:S01]  /*b590*/  MOV R14, UR79 ;  /* 0x0000004f000e7c02 */ /* 0x000fe20008000f00 */
[----:B-12--5:R-:W-:Y:S10]  /*b5a0*/  ENDCOLLECTIVE ;  /* 0x000000000000791b */ /* 0x026ff40003800000 */
.L_x_284:
[----:B------:R-:W-:Y:S05]  /*b5b0*/  BSYNC B0 ;  /* 0x0000000000007941 */ /* 0x000fea0003800000 */
.L_x_283:
[----:B------:R-:W-:Y:S05]  /*b5c0*/  BRA `(.L_x_285) ;  /* 0xffffff9c00cc7947 */ /* 0x000fea000383ffff */
.L_x_115:
[----:B--2---:R-:W-:-:S04]  /*b5d0*/  MOV R0, UR5 ;  /* 0x0000000500007c02 */ /* 0x004fc80008000f00 */
[----:B------:R2:W3:Y:S03]  /*b5e0*/  SYNCS.PHASECHK.TRANS64.TRYWAIT P0, [R0+URZ+0x8], R5 ;  /* 0x00000805000075a7 */ /* 0x0004e600080011ff */
[----:B---3--:R-:W-:Y:S05]  /*b5f0*/  @!P0 NANOSLEEP.SYNCS 0x989680 ;  /* 0x009896800000895d */ /* 0x008fea0003900000 */
[----:B------:R-:W3:Y:S02]  /*b600*/  @!P0 SYNCS.PHASECHK.TRANS64 P0, [R0+URZ+0x8], R5 ;  /* 0x00000805000085a7 */ /* 0x000ee400080010ff */
[----:B---3--:R-:W-:Y:S05]  /*b610*/  @!P0 BRA `(.L_x_115) ;  /* 0xfffffffc00ec8947 */ /* 0x008fea000383ffff */
[----:B------:R-:W-:Y:S05]  /*b620*/  BRA `(.L_x_114) ;  /* 0xffffff9c00d07947 */ /* 0x000fea000383ffff */
.L_x_116:
[----:B-1----:R1:W2:Y:S02]  /*b630*/  SYNCS.PHASECHK.TRANS64.TRYWAIT P0, [R0+URZ+0x370], R5 ;  /* 0x00037005000075a7 */ /* 0x0022a400080011ff */
[----:B--2---:R-:W-:Y:S05]  /*b640*/  @!P0 NANOSLEEP.SYNCS 0x989680 ;  /* 0x009896800000895d */ /* 0x004fea0003900000 */
[----:B------:R-:W2:Y:S02]  /*b650*/  @!P0 SYNCS.PHASECHK.TRANS64 P0, [R0+URZ+0x370], R5 ;  /* 0x00037005000085a7 */ /* 0x000ea400080010ff */
[----:B--2---:R-:W-:Y:S05]  /*b660*/  @!P0 BRA `(.L_x_116) ;  /* 0xfffffffc00f08947 */ /* 0x004fea000383ffff */
[----:B------:R-:W-:Y:S05]  /*b670*/  BRA `(.L_x_286) ;  /* 0xffffffa000a47947 */ /* 0x000fea000383ffff */
.L_x_118:
[----:B------:R-:W-:-:S07]  /*b680*/  MOV R0, UR19 ;  /* 0x0000001300007c02 */ /* 0x000fce0008000f00 */
.L_x_287:
[----:B-1----:R1:W2:Y:S02]  /*b690*/  SYNCS.PHASECHK.TRANS64.TRYWAIT P0, [R0+URZ+0x3b0], R5 ;  /* 0x0003b005000075a7 */ /* 0x0022a400080011ff */
[----:B--2---:R-:W-:Y:S05]  /*b6a0*/  @!P0 NANOSLEEP.SYNCS 0x989680 ;  /* 0x009896800000895d */ /* 0x004fea0003900000 */
[----:B------:R-:W2:Y:S02]  /*b6b0*/  @!P0 SYNCS.PHASECHK.TRANS64 P0, [R0+URZ+0x3b0], R5 ;  /* 0x0003b005000085a7 */ /* 0x000ea400080010ff */
[----:B--2---:R-:W-:Y:S05]  /*b6c0*/  @!P0 BRA `(.L_x_287) ;  /* 0xfffffffc00f08947 */ /* 0x004fea000383ffff */
[----:B------:R-:W-:Y:S05]  /*b6d0*/  BRA `(.L_x_288) ;  /* 0xffffffa000ec7947 */ /* 0x000fea000383ffff */
.L_x_121:
[----:B------:R-:W-:Y:S07]  /*b6e0*/  MOV R0, UR6 ;  /* 0x0000000600007c02 */ /* 0x000fee0008000f00 */
.L_x_289:
[----:B-1----:R1:W2:Y:S02]  /*b6f0*/  SYNCS.PHASECHK.TRANS64.TRYWAIT P0, [R0+URZ], R5 ;  /* 0x00000005000075a7 */ /* 0x0022a400080011ff */
[----:B--2---:R-:W-:Y:S05]  /*b700*/  @!P0 NANOSLEEP.SYNCS 0x989680 ;  /* 0x009896800000895d */ /* 0x004fea0003900000 */
[----:B------:R-:W2:Y:S02]  /*b710*/  @!P0 SYNCS.PHASECHK.TRANS64 P0, [R0+URZ], R5 ;  /* 0x00000005000085a7 */ /* 0x000ea400080010ff */
[----:B--2---:R-:W-:Y:S05]  /*b720*/  @!P0 BRA `(.L_x_289) ;  /* 0xfffffffc00f08947 */ /* 0x004fea000383ffff */
[----:B------:R-:W-:Y:S05]  /*b730*/  BRA `(.L_x_120) ;  /* 0xffffffa400047947 */ /* 0x000fea000383ffff */
.L_x_125:
[----:B-1----:R-:W-:-:S07]  /*b740*/  MOV R0, UR4 ;  /* 0x0000000400007c02 */ /* 0x002fce0008000f00 */
.L_x_290:
[----:B-1----:R1:W2:Y:S02]  /*b750*/  SYNCS.PHASECHK.TRANS64.TRYWAIT P0, [R0+URZ], R3 ;  /* 0x00000003000075a7 */ /* 0x0022a400080011ff */
[----:B--2---:R-:W-:Y:S05]  /*b760*/  @!P0 NANOSLEEP.SYNCS 0x989680 ;  /* 0x009896800000895d */ /* 0x004fea0003900000 */
[----:B------:R-:W2:Y:S02]  /*b770*/  @!P0 SYNCS.PHASECHK.TRANS64 P0, [R0+URZ], R3 ;  /* 0x00000003000085a7 */ /* 0x000ea400080010ff */
[----:B--2---:R-:W-:Y:S05]  /*b780*/  @!P0 BRA `(.L_x_290) ;  /* 0xfffffffc00f08947 */ /* 0x004fea000383ffff */
[----:B------:R-:W-:Y:S05]  /*b790*/  BRA `(.L_x_291) ;  /* 0xffffffa400bc7947 */ /* 0x000fea000383ffff */
.L_x_126:
[----:B------:R-:W-:-:S07]  /*b7a0*/  MOV R0, UR5 ;  /* 0x0000000500007c02 */ /* 0x000fce0008000f00 */
.L_x_292:
[----:B-1----:R1:W2:Y:S02]  /*b7b0*/  SYNCS.PHASECHK.TRANS64.TRYWAIT P0, [R0+URZ], R3 ;  /* 0x00000003000075a7 */ /* 0x0022a400080011ff */
[----:B--2---:R-:W-:Y:S05]  /*b7c0*/  @!P0 NANOSLEEP.SYNCS 0x989680 ;  /* 0x009896800000895d */ /* 0x004fea0003900000 */
[----:B------:R-:W2:Y:S02]  /*b7d0*/  @!P0 SYNCS.PHASECHK.TRANS64 P0, [R0+URZ], R3 ;  /* 0x00000003000085a7 */ /* 0x000ea400080010ff */
[----:B--2---:R-:W-:Y:S05]  /*b7e0*/  @!P0 BRA `(.L_x_292) ;  /* 0xfffffffc00f08947 */ /* 0x004fea000383ffff */
[----:B------:R-:W-:Y:S05]  /*b7f0*/  BRA `(.L_x_293) ;  /* 0xffffffa400c87947 */ /* 0x000fea000383ffff */
.L_x_127:
[----:B------:R-:W-:-:S07]  /*b800*/  MOV R0, UR5 ;  /* 0x0000000500007c02 */ /* 0x000fce0008000f00 */
.L_x_294:
[----:B-1----:R1:W2:Y:S02]  /*b810*/  SYNCS.PHASECHK.TRANS64.TRYWAIT P0, [R0+URZ], R3 ;  /* 0x00000003000075a7 */ /* 0x0022a400080011ff */
[----:B--2---:R-:W-:Y:S05]  /*b820*/  @!P0 NANOSLEEP.SYNCS 0x989680 ;  /* 0x009896800000895d */ /* 0x004fea0003900000 */
[----:B------:R-:W2:Y:S02]  /*b830*/  @!P0 SYNCS.PHASECHK.TRANS64 P0, [R0+URZ], R3 ;  /* 0x00000003000085a7 */ /* 0x000ea400080010ff */
[----:B--2---:R-:W-:Y:S05]  /*b840*/  @!P0 BRA `(.L_x_294) ;  /* 0xfffffffc00f08947 */ /* 0x004fea000383ffff */
[----:B------:R-:W-:Y:S05]  /*b850*/  BRA `(.L_x_295) ;  /* 0xffffffa400d47947 */ /* 0x000fea000383ffff */
.L_x_130:
[----:B------:R-:W-:-:S07]  /*b860*/  MOV R0, UR13 ;  /* 0x0000000d00007c02 */ /* 0x000fce0008000f00 */
.L_x_296:
[----:B-1----:R1:W2:Y:S02]  /*b870*/  SYNCS.PHASECHK.TRANS64.TRYWAIT P1, [R0+URZ+0x3f0], R3 ;  /* 0x0003f003000075a7 */ /* 0x0022a400080211ff */
[----:B--2---:R-:W-:Y:S05]  /*b880*/  @!P1 NANOSLEEP.SYNCS 0x989680 ;  /* 0x009896800000995d */ /* 0x004fea0003900000 */
[----:B------:R-:W2:Y:S02]  /*b890*/  @!P1 SYNCS.PHASECHK.TRANS64 P1, [R0+URZ+0x3f0], R3 ;  /* 0x0003f003000095a7 */ /* 0x000ea400080210ff */
[----:B--2---:R-:W-:Y:S05]  /*b8a0*/  @!P1 BRA `(.L_x_296) ;  /* 0xfffffffc00f09947 */ /* 0x004fea000383ffff */
[----:B------:R-:W-:Y:S05]  /*b8b0*/  BRA `(.L_x_297) ;  /* 0xffffffa800207947 */ /* 0x000fea000383ffff */
.L_x_135:
[----:B---3--:R3:W4:Y:S02]  /*b8c0*/  SYNCS.PHASECHK.TRANS64.TRYWAIT P0, [R12+URZ+0x370], R9 ;  /* 0x000370090c0075a7 */ /* 0x00872400080011ff */
[----:B----4-:R-:W-:Y:S05]  /*b8d0*/  @!P0 NANOSLEEP.SYNCS 0x989680 ;  /* 0x009896800000895d */ /* 0x010fea0003900000 */
[----:B------:R-:W4:Y:S02]  /*b8e0*/  @!P0 SYNCS.PHASECHK.TRANS64 P0, [R12+URZ+0x370], R9 ;  /* 0x000370090c0085a7 */ /* 0x000f2400080010ff */
[----:B----4-:R-:W-:Y:S05]  /*b8f0*/  @!P0 BRA `(.L_x_135) ;  /* 0xfffffffc00f08947 */ /* 0x010fea000383ffff */
[----:B------:R-:W-:Y:S05]  /*b900*/  BRA `(.L_x_298) ;  /* 0xffffffac00407947 */ /* 0x000fea000383ffff */
.L_x_138:
[----:B------:R-:W-:Y:S07]  /*b910*/  MOV R0, UR21 ;  /* 0x0000001500007c02 */ /* 0x000fee0008000f00 */
.L_x_299:
[----:B-1----:R1:W3:Y:S02]  /*b920*/  SYNCS.PHASECHK.TRANS64.TRYWAIT P2, [R0+URZ+0x368], R11 ;  /* 0x0003680b000075a7 */ /* 0x0022e400080411ff */
[----:B---3--:R-:W-:Y:S05]  /*b930*/  @!P2 NANOSLEEP.SYNCS 0x989680 ;  /* 0x009896800000a95d */ /* 0x008fea0003900000 */
[----:B------:R-:W3:Y:S02]  /*b940*/  @!P2 SYNCS.PHASECHK.TRANS64 P2, [R0+URZ+0x368], R11 ;  /* 0x0003680b0000a5a7 */ /* 0x000ee400080410ff */
[----:B---3--:R-:W-:Y:S05]  /*b950*/  @!P2 BRA `(.L_x_299) ;  /* 0xfffffffc00f0a947 */ /* 0x008fea000383ffff */
[----:B------:R-:W-:Y:S05]  /*b960*/  BRA `(.L_x_137) ;  /* 0xffffffb000a87947 */ /* 0x000fea000383ffff */
.L_x_141:
[----:B---3--:R-:W-:Y:S07]  /*b970*/  MOV R0, UR21 ;  /* 0x0000001500007c02 */ /* 0x008fee0008000f00 */
.L_x_300:
[----:B-1----:R1:W3:Y:S02]  /*b980*/  SYNCS.PHASECHK.TRANS64.TRYWAIT P0, [R0+URZ+0x350], R9 ;  /* 0x00035009000075a7 */ /* 0x0022e400080011ff */
[----:B---3--:R-:W-:Y:S05]  /*b990*/  @!P0 NANOSLEEP.SYNCS 0x989680 ;  /* 0x009896800000895d */ /* 0x008fea0003900000 */
[----:B------:R-:W3:Y:S02]  /*b9a0*/  @!P0 SYNCS.PHASECHK.TRANS64 P0, [R0+URZ+0x350], R9 ;  /* 0x00035009000085a7 */ /* 0x000ee400080010ff */
[----:B---3--:R-:W-:Y:S05]  /*b9b0*/  @!P0 BRA `(.L_x_300) ;  /* 0xfffffffc00f08947 */ /* 0x008fea000383ffff */
[----:B------:R-:W-:Y:S05]  /*b9c0*/  BRA `(.L_x_301) ;  /* 0xffffffb400047947 */ /* 0x000fea000383ffff */
.L_x_142:
[----:B------:R-:W-:Y:S07]  /*b9d0*/  MOV R0, UR21 ;  /* 0x0000001500007c02 */ /* 0x000fee0008000f00 */
.L_x_302:
[----:B-1----:R1:W3:Y:S02]  /*b9e0*/  SYNCS.PHASECHK.TRANS64.TRYWAIT P0, [R0+URZ+0x358], R9 ;  /* 0x00035809000075a7 */ /* 0x0022e400080011ff */
[----:B---3--:R-:W-:Y:S05]  /*b9f0*/  @!P0 NANOSLEEP.SYNCS 0x989680 ;  /* 0x009896800000895d */ /* 0x008fea0003900000 */
[----:B------:R-:W3:Y:S02]  /*ba00*/  @!P0 SYNCS.PHASECHK.TRANS64 P0, [R0+URZ+0x358], R9 ;  /* 0x00035809000085a7 */ /* 0x000ee400080010ff */
[----:B---3--:R-:W-:Y:S05]  /*ba10*/  @!P0 BRA `(.L_x_302) ;  /* 0xfffffffc00f08947 */ /* 0x008fea000383ffff */
[----:B------:R-:W-:Y:S05]  /*ba20*/  BRA `(.L_x_303) ;  /* 0xffffffb4005c7947 */ /* 0x000fea000383ffff */
.L_x_144:
[----:B------:R-:W-:-:S07]  /*ba30*/  MOV R0, UR21 ;  /* 0x0000001500007c02 */ /* 0x000fce0008000f00 */
.L_x_304:
[----:B-1----:R1:W4:Y:S02]  /*ba40*/  SYNCS.PHASECHK.TRANS64.TRYWAIT P0, [R0+URZ+0x350], R3 ;  /* 0x00035003000075a7 */ /* 0x00232400080011ff */
[----:B----4-:R-:W-:Y:S05]  /*ba50*/  @!P0 NANOSLEEP.SYNCS 0x989680 ;  /* 0x009896800000895d */ /* 0x010fea0003900000 */
[----:B------:R-:W4:Y:S02]  /*ba60*/  @!P0 SYNCS.PHASECHK.TRANS64 P0, [R0+URZ+0x350], R3 ;  /* 0x00035003000085a7 */ /* 0x000f2400080010ff */
[----:B----4-:R-:W-:Y:S05]  /*ba70*/  @!P0 BRA `(.L_x_304) ;  /* 0xfffffffc00f08947 */ /* 0x010fea000383ffff */
[----:B------:R-:W-:Y:S05]  /*ba80*/  BRA `(.L_x_305) ;  /* 0xffffffb400e87947 */ /* 0x000fea000383ffff */
.L_x_146:
[----:B--2---:R2:W3:Y:S02]  /*ba90*/  SYNCS.PHASECHK.TRANS64.TRYWAIT P0, [R3+URZ+0x370], R0 ;  /* 0x00037000030075a7 */ /* 0x0044e400080011ff */
[----:B---3--:R-:W-:Y:S05]  /*baa0*/  @!P0 NANOSLEEP.SYNCS 0x989680 ;  /* 0x009896800000895d */ /* 0x008fea0003900000 */
[----:B------:R-:W3:Y:S02]  /*bab0*/  @!P0 SYNCS.PHASECHK.TRANS64 P0, [R3+URZ+0x370], R0 ;  /* 0x00037000030085a7 */ /* 0x000ee400080010ff */
[----:B---3--:R-:W-:Y:S05]  /*bac0*/  @!P0 BRA `(.L_x_146) ;  /* 0xfffffffc00f08947 */ /* 0x008fea000383ffff */
[----:B------:R-:W-:Y:S05]  /*bad0*/  BRA `(.L_x_306) ;  /* 0xffffffb800ac7947 */ /* 0x000fea000383ffff */
.L_x_157:
[----:B-1----:R1:W2:Y:S02]  /*bae0*/  SYNCS.PHASECHK.TRANS64.TRYWAIT P1, [R3+URZ+0x340], R0 ;  /* 0x00034000030075a7 */ /* 0x0022a400080211ff */
[----:B--2---:R-:W-:Y:S05]  /*baf0*/  @!P1 NANOSLEEP.SYNCS 0x989680 ;  /* 0x009896800000995d */ /* 0x004fea0003900000 */
[----:B------:R-:W2:Y:S02]  /*bb00*/  @!P1 SYNCS.PHASECHK.TRANS64 P1, [R3+URZ+0x340], R0 ;  /* 0x00034000030095a7 */ /* 0x000ea400080210ff */
[----:B--2---:R-:W-:Y:S05]  /*bb10*/  @!P1 BRA `(.L_x_157) ;  /* 0xfffffffc00f09947 */ /* 0x004fea000383ffff */
[----:B------:R-:W-:Y:S05]  /*bb20*/  BRA `(.L_x_156) ;  /* 0xffffffc800047947 */ /* 0x000fea000383ffff */
.L_x_159:
[----:B-1----:R1:W3:Y:S02]  /*bb30*/  SYNCS.PHASECHK.TRANS64.TRYWAIT P0, [R92+URZ+0x390], R5 ;  /* 0x000390055c0075a7 */ /* 0x0022e400080011ff */
[----:B---3--:R-:W-:Y:S05]  /*bb40*/  @!P0 NANOSLEEP.SYNCS 0x989680 ;  /* 0x009896800000895d */ /* 0x008fea0003900000 */
[----:B------:R-:W3:Y:S02]  /*bb50*/  @!P0 SYNCS.PHASECHK.TRANS64 P0, [R92+URZ+0x390], R5 ;  /* 0x000390055c0085a7 */ /* 0x000ee400080010ff */
[----:B---3--:R-:W-:Y:S05]  /*bb60*/  @!P0 BRA `(.L_x_159) ;  /* 0xfffffffc00f08947 */ /* 0x008fea000383ffff */
[----:B------:R-:W-:Y:S05]  /*bb70*/  BRA `(.L_x_158) ;  /* 0xffffffc800587947 */ /* 0x000fea000383ffff */
.L_x_167:
[----:B--2---:R2:W3:Y:S02]  /*bb80*/  SYNCS.PHASECHK.TRANS64.TRYWAIT P0, [R107+URZ+0x340], R2 ;  /* 0x000340026b0075a7 */ /* 0x0044e400080011ff */
[----:B---3--:R-:W-:Y:S05]  /*bb90*/  @!P0 NANOSLEEP.SYNCS 0x989680 ;  /* 0x009896800000895d */ /* 0x008fea0003900000 */
[----:B------:R-:W3:Y:S02]  /*bba0*/  @!P0 SYNCS.PHASECHK.TRANS64 P0, [R107+URZ+0x340], R2 ;  /* 0x000340026b0085a7 */ /* 0x000ee400080010ff */
[----:B---3--:R-:W-:Y:S05]  /*bbb0*/  @!P0 BRA `(.L_x_167) ;  /* 0xfffffffc00f08947 */ /* 0x008fea000383ffff */
[----:B------:R-:W-:Y:S05]  /*bbc0*/  BRA `(.L_x_166) ;  /* 0xffffffd400607947 */ /* 0x000fea000383ffff */
        .weak           $__internal_0_$__cuda_sm10x_tcgen05_guardrail_trap_col_being_dealloced_not_returned_by_alloc
        .type           $__internal_0_$__cuda_sm10x_tcgen05_guardrail_trap_col_being_dealloced_not_returned_by_alloc,@function
        .size           $__internal_0_$__cuda_sm10x_tcgen05_guardrail_trap_col_being_dealloced_not_returned_by_alloc,($__internal_1_$__cuda_sm10x_tcgen05_guardrail_trap_phase_invalid_during_alloc - $__internal_0_$__cuda_sm10x_tcgen05_guardrail_trap_col_being_dealloced_not_returned_by_alloc)
$__internal_0_$__cuda_sm10x_tcgen05_guardrail_trap_col_being_dealloced_not_returned_by_alloc:
[----:B------:R-:W-:Y:S05]  /*bbd0*/  BPT.TRAP 0x1 ;  /* 0x000000040000795c */ /* 0x000fea0000300000 */
[----:B------:R-:W-:-:S04]  /*bbe0*/  HFMA2 R3, -RZ, RZ, 0, 0 ;  /* 0x00000000ff037431 */ /* 0x000fc800000001ff */
[----:B------:R-:W-:Y:S05]  /*bbf0*/  RET.REL.NODEC R2 `(_ZN7cutlass13device_kernelINS_4gemm6kernel13GemmUniversalIN4cute5tupleIJiiiiEEENS1_10collective13CollectiveMmaINS1_35MainloopSm100TmaUmmaWarpSpecializedILi52ELi2ELi4ENS5_IJNS4_1CILi2EEENSA_ILi4EEENSA_ILi1EEEEEEEENS5_IJNSA_ILi128EEESG_NSA_ILi32EEEEEENS_12float_e4m3_tENS5_IJlSD_lEEESJ_SK_NS4_8TiledMMAINS4_8MMA_AtomIJNS4_10MMA_TraitsINS4_25SM100_MMA_F8F6F4_2x1SM_SSEJSJ_SJ_fSG_SG_NS4_17integral_constantINS4_4UMMA5MajorELSR_0EEESS_NSP_INSQ_7ScaleInELST_0EEESU_EEEEEENS4_6LayoutINS5_IJSD_SD_SD_EEENS5_IJNSA_ILi0EEESZ_SZ_EEEEENS5_IJNS4_10UnderscoreES12_S12_EEEEENS4_28SM100_TMA_2SM_LOAD_MULTICASTENS4_14ComposedLayoutINS4_7SwizzleILi1ELi4ELi3EEENS4_18smem_ptr_flag_bitsILi8EEENSX_INS5_IJNSA_ILi8EEESH_EEENS5_IJSH_SD_EEEEEEEvNS4_8identityENS4_18SM100_TMA_2SM_LOADES1F_vS1G_EENS_8epilogue10collective18CollectiveEpilogueINS1J_23Sm100TmaWarpSpecializedILi2ELi2ELi32ELb0ELb0EEEJNS5_IJNSA_ILi64EEESG_SH_EEENS5_IJNSX_IS1O_SD_EENSX_INS5_IJSH_SB_EEENS5_IJSD_S1O_EEEEEEEESJ_SK_SJ_SK_NS1J_6fusion15FusionCallbacksIS1N_NS1V_17LinearCombinationISJ_fSJ_fLNS_15FloatRoundStyleE2EEES1P_S1U_JEEENS4_5SM1004TMEM4LOAD26SM100_TMEM_LOAD_32dp32b32xENS4_13SM90_TMA_LOADES1F_NS4_39AutoVectorizingCopyWithAssumedAlignmentILi128EEENS4_14SM90_TMA_STOREES1F_S27_S27_EEEvvEEEEvNT_6ParamsE) ;  /* 0xffffff4402007950 */ /* 0x000fea0003c3ffff */
        .weak           $__internal_1_$__cuda_sm10x_tcgen05_guardrail_trap_phase_invalid_during_alloc
        .type           $__internal_1_$__cuda_sm10x_tcgen05_guardrail_trap_phase_invalid_during_alloc,@function
        .size           $__internal_1_$__cuda_sm10x_tcgen05_guardrail_trap_phase_invalid_during_alloc,($__internal_2_$__cuda_sm10x_tcgen05_guardrail_trap_unallocated_columns_being_dealloced - $__internal_1_$__cuda_sm10x_tcgen05_guardrail_trap_phase_invalid_during_alloc)
$__internal_1_$__cuda_sm10x_tcgen05_guardrail_trap_phase_invalid_during_alloc:
[----:B------:R-:W-:Y:S05]  /*bc00*/  BPT.TRAP 0x1 ;  /* 0x000000040000795c */ /* 0x000fea0000300000 */
[----:B------:R-:W-:-:S04]  /*bc10*/  MOV R5, 0x0 ;  /* 0x0000000000057802 */ /* 0x000fc80000000f00 */
[----:B------:R-:W-:Y:S05]  /*bc20*/  RET.REL.NODEC R4 `(_ZN7cutlass13device_kernelINS_4gemm6kernel13GemmUniversalIN4cute5tupleIJiiiiEEENS1_10collective13CollectiveMmaINS1_35MainloopSm100TmaUmmaWarpSpecializedILi52ELi2ELi4ENS5_IJNS4_1CILi2EEENSA_ILi4EEENSA_ILi1EEEEEEEENS5_IJNSA_ILi128EEESG_NSA_ILi32EEEEEENS_12float_e4m3_tENS5_IJlSD_lEEESJ_SK_NS4_8TiledMMAINS4_8MMA_AtomIJNS4_10MMA_TraitsINS4_25SM100_MMA_F8F6F4_2x1SM_SSEJSJ_SJ_fSG_SG_NS4_17integral_constantINS4_4UMMA5MajorELSR_0EEESS_NSP_INSQ_7ScaleInELST_0EEESU_EEEEEENS4_6LayoutINS5_IJSD_SD_SD_EEENS5_IJNSA_ILi0EEESZ_SZ_EEEEENS5_IJNS4_10UnderscoreES12_S12_EEEEENS4_28SM100_TMA_2SM_LOAD_MULTICASTENS4_14ComposedLayoutINS4_7SwizzleILi1ELi4ELi3EEENS4_18smem_ptr_flag_bitsILi8EEENSX_INS5_IJNSA_ILi8EEESH_EEENS5_IJSH_SD_EEEEEEEvNS4_8identityENS4_18SM100_TMA_2SM_LOADES1F_vS1G_EENS_8epilogue10collective18CollectiveEpilogueINS1J_23Sm100TmaWarpSpecializedILi2ELi2ELi32ELb0ELb0EEEJNS5_IJNSA_ILi64EEESG_SH_EEENS5_IJNSX_IS1O_SD_EENSX_INS5_IJSH_SB_EEENS5_IJSD_S1O_EEEEEEEESJ_SK_SJ_SK_NS1J_6fusion15FusionCallbacksIS1N_NS1V_17LinearCombinationISJ_fSJ_fLNS_15FloatRoundStyleE2EEES1P_S1U_JEEENS4_5SM1004TMEM4LOAD26SM100_TMEM_LOAD_32dp32b32xENS4_13SM90_TMA_LOADES1F_NS4_39AutoVectorizingCopyWithAssumedAlignmentILi128EEENS4_14SM90_TMA_STOREES1F_S27_S27_EEEvvEEEEvNT_6ParamsE) ;  /* 0xffffff4004f47950 */ /* 0x000fea0003c3ffff */
        .weak           $__internal_2_$__cuda_sm10x_tcgen05_guardrail_trap_unallocated_columns_being_dealloced
        .type           $__internal_2_$__cuda_sm10x_tcgen05_guardrail_trap_unallocated_columns_being_dealloced,@function
        .size           $__internal_2_$__cuda_sm10x_tcgen05_guardrail_trap_unallocated_columns_being_dealloced,(.L_x_308 - $__internal_2_$__cuda_sm10x_tcgen05_guardrail_trap_unallocated_columns_being_dealloced)
$__internal_2_$__cuda_sm10x_tcgen05_guardrail_trap_unallocated_columns_being_dealloced:
[----:B------:R-:W-:Y:S05]  /*bc30*/  BPT.TRAP 0x1 ;  /* 0x000000040000795c */ /* 0x000fea0000300000 */
[----:B------:R-:W-:-:S04]  /*bc40*/  HFMA2 R3, -RZ, RZ, 0, 0 ;  /* 0x00000000ff037431 */ /* 0x000fc800000001ff */
[----:B------:R-:W-:Y:S05]  /*bc50*/  RET.REL.NODEC R2 `(_ZN7cutlass13device_kernelINS_4gemm6kernel13GemmUniversalIN4cute5tupleIJiiiiEEENS1_10collective13CollectiveMmaINS1_35MainloopSm100TmaUmmaWarpSpecializedILi52ELi2ELi4ENS5_IJNS4_1CILi2EEENSA_ILi4EEENSA_ILi1EEEEEEEENS5_IJNSA_ILi128EEESG_NSA_ILi32EEEEEENS_12float_e4m3_tENS5_IJlSD_lEEESJ_SK_NS4_8TiledMMAINS4_8MMA_AtomIJNS4_10MMA_TraitsINS4_25SM100_MMA_F8F6F4_2x1SM_SSEJSJ_SJ_fSG_SG_NS4_17integral_constantINS4_4UMMA5MajorELSR_0EEESS_NSP_INSQ_7ScaleInELST_0EEESU_EEEEEENS4_6LayoutINS5_IJSD_SD_SD_EEENS5_IJNSA_ILi0EEESZ_SZ_EEEEENS5_IJNS4_10UnderscoreES12_S12_EEEEENS4_28SM100_TMA_2SM_LOAD_MULTICASTENS4_14ComposedLayoutINS4_7SwizzleILi1ELi4ELi3EEENS4_18smem_ptr_flag_bitsILi8EEENSX_INS5_IJNSA_ILi8EEESH_EEENS5_IJSH_SD_EEEEEEEvNS4_8identityENS4_18SM100_TMA_2SM_LOADES1F_vS1G_EENS_8epilogue10collective18CollectiveEpilogueINS1J_23Sm100TmaWarpSpecializedILi2ELi2ELi32ELb0ELb0EEEJNS5_IJNSA_ILi64EEESG_SH_EEENS5_IJNSX_IS1O_SD_EENSX_INS5_IJSH_SB_EEENS5_IJSD_S1O_EEEEEEEESJ_SK_SJ_SK_NS1J_6fusion15FusionCallbacksIS1N_NS1V_17LinearCombinationISJ_fSJ_fLNS_15FloatRoundStyleE2EEES1P_S1U_JEEENS4_5SM1004TMEM4LOAD26SM100_TMEM_LOAD_32dp32b32xENS4_13SM90_TMA_LOADES1F_NS4_39AutoVectorizingCopyWithAssumedAlignmentILi128EEENS4_14SM90_TMA_STOREES1F_S27_S27_EEEvvEEEEvNT_6ParamsE) ;  /* 0xffffff4002e87950 */ /* 0x000fea0003c3ffff */
.L_x_307:
[----:B------:R-:W-:-:S00]  /*bc60*/  BRA `(.L_x_307) ;  /* 0xfffffffc00fc7947 */ /* 0x000fc0000383ffff */
[----:B------:R-:W-:-:S00]  /*bc70*/  NOP ;  /* 0x0000000000007918 */ /* 0x000fc00000000000 */
        /* <DEDUP_REMOVED lines=8> */
.L_x_308:


//--------------------- .nv.global.init           --------------------------
	.section	.nv.global.init,"aw",@progbits
.nv.global.init:
	.type		$str$27,@object
	.size		$str$27,($str$28 - $str$27)
$str$27:
        /*0000*/ 	.byte	0x28, 0x61, 0x64, 0x64, 0x72, 0x65, 0x73, 0x73, 0x20, 0x26, 0x20, 0x6d, 0x61, 0x73, 0x6b, 0x29
        /*0010*/ 	.byte	0x20, 0x3d, 0x3d, 0x20, 0x30, 0x00
	.type		$str$28,@object
	.size		$str$28,($str$26 - $str$28)
$str$28:
        /*0016*/ 	.byte	0x2f, 0x74, 0x6d, 0x70, 0x2f, 0x63, 0x75, 0x74, 0x6c, 0x61, 0x73, 0x73, 0x5f, 0x73, 0x77, 0x65
        /*0026*/ 	.byte	0x65, 0x70, 0x5f, 0x73, 0x72, 0x63, 0x2f, 0x69, 0x6e, 0x63, 0x6c, 0x75, 0x64, 0x65, 0x2f, 0x63
        /*0036*/ 	.byte	0x75, 0x74, 0x65, 0x2f, 0x70, 0x6f, 0x69, 0x6e, 0x74, 0x65, 0x72, 0x5f, 0x66, 0x6c, 0x61, 0x67
        /*0046*/ 	.byte	0x67, 0x65, 0x64, 0x2e, 0x68, 0x70, 0x70, 0x00
	.type		$str$26,@object
	.size		$str$26,($str$25 - $str$26)
$str$26:
        /*004e*/ 	.byte	0x2f, 0x74, 0x6d, 0x70, 0x2f, 0x63, 0x75, 0x74, 0x6c, 0x61, 0x73, 0x73, 0x5f, 0x73, 0x77, 0x65
        /*005e*/ 	.byte	0x65, 0x70, 0x5f, 0x73, 0x72, 0x63, 0x2f, 0x69, 0x6e, 0x63, 0x6c, 0x75, 0x64, 0x65, 0x2f, 0x63
        /*006e*/ 	.byte	0x75, 0x74, 0x65, 0x2f, 0x61, 0x74, 0x6f, 0x6d, 0x2f, 0x63, 0x6f, 0x70, 0x79, 0x5f, 0x74, 0x72
        /*007e*/ 	.byte	0x61, 0x69, 0x74, 0x73, 0x5f, 0x73, 0x6d, 0x31, 0x30, 0x30, 0x2e, 0x68, 0x70, 0x70, 0x00
	.type		$str$25,@object
	.size		$str$25,(__unnamed_1 - $str$25)
$str$25:
        /*008d*/ 	.byte	0x28, 0x28, 0x75, 0x69, 0x6e, 0x74, 0x33, 0x32, 0x5f, 0x74, 0x28, 0x74, 0x68, 0x72, 0x65, 0x61
        /*009d*/ 	.byte	0x64, 0x49, 0x64, 0x78, 0x2e, 0x78, 0x29, 0x20, 0x2f, 0x20, 0x33, 0x32, 0x29, 0x20, 0x25, 0x20
        /*00ad*/ 	.byte	0x34, 0x29, 0x20, 0x3d, 0x3d, 0x20, 0x28, 0x28, 0x28, 0x74, 0x6d, 0x65, 0x6d, 0x5f, 0x61, 0x64
        /*00bd*/ 	.byte	0x64, 0x72, 0x20, 0x3e, 0x3e, 0x20, 0x31, 0x36, 0x29, 0x20, 0x2f, 0x20, 0x33, 0x32, 0x29, 0x20
        /*00cd*/ 	.byte	0x25, 0x20, 0x34, 0x29, 0x00
	.type		__unnamed_1,@object
	.size		__unnamed_1,(__unnamed_2 - __unnamed_1)
__unnamed_1:
        /*00d2*/ 	.byte	0x61, 0x75, 0x74, 0x6f, 0x20, 0x63, 0x75, 0x74, 0x65, 0x3a, 0x3a, 0x61, 0x73, 0x5f, 0x70, 0x6f
        /* <DEDUP_REMOVED lines=24> */
        /*0262*/ 	.byte	0x3a, 0x3a, 0x43, 0x3c, 0x34, 0x30, 0x39, 0x36, 0x3e, 0x3e, 0x3e, 0x3e, 0x5d, 0x00
	.type		__unnamed_2,@object
	.size		__unnamed_2,(.L_2 - __unnamed_2)
__unnamed_2:
        /* <DEDUP_REMOVED lines=40> */
        /*04f0*/ 	.byte	0x74, 0x65, 0x3a, 0x3a, 0x43, 0x3c, 0x30, 0x3e, 0x3e, 0x3e, 0x3e, 0x5d, 0x00
.L_2:


//--------------------- .nv.shared._ZN7cutlass13device_kernelINS_4gemm6kernel13GemmUniversalIN4cute5tupleIJiiiiEEENS1_10collective13CollectiveMmaINS1_35MainloopSm100TmaUmmaWarpSpecializedILi52ELi2ELi4ENS5_IJNS4_1CILi2EEENSA_ILi4EEENSA_ILi1EEEEEEEENS5_IJNSA_ILi128EEESG_NSA_ILi32EEEEEENS_12float_e4m3_tENS5_IJlSD_lEEESJ_SK_NS4_8TiledMMAINS4_8MMA_AtomIJNS4_10MMA_TraitsINS4_25SM100_MMA_F8F6F4_2x1SM_SSEJSJ_SJ_fSG_SG_NS4_17integral_constantINS4_4UMMA5MajorELSR_0EEESS_NSP_INSQ_7ScaleInELST_0EEESU_EEEEEENS4_6LayoutINS5_IJSD_SD_SD_EEENS5_IJNSA_ILi0EEESZ_SZ_EEEEENS5_IJNS4_10UnderscoreES12_S12_EEEEENS4_28SM100_TMA_2SM_LOAD_MULTICASTENS4_14ComposedLayoutINS4_7SwizzleILi1ELi4ELi3EEENS4_18smem_ptr_flag_bitsILi8EEENSX_INS5_IJNSA_ILi8EEESH_EEENS5_IJSH_SD_EEEEEEEvNS4_8identityENS4_18SM100_TMA_2SM_LOADES1F_vS1G_EENS_8epilogue10collective18CollectiveEpilogueINS1J_23Sm100TmaWarpSpecializedILi2ELi2ELi32ELb0ELb0EEEJNS5_IJNSA_ILi64EEESG_SH_EEENS5_IJNSX_IS1O_SD_EENSX_INS5_IJSH_SB_EEENS5_IJSD_S1O_EEEEEEEESJ_SK_SJ_SK_NS1J_6fusion15FusionCallbacksIS1N_NS1V_17LinearCombinationISJ_fSJ_fLNS_15FloatRoundStyleE2EEES1P_S1U_JEEENS4_5SM1004TMEM4LOAD26SM100_TMEM_LOAD_32dp32b32xENS4_13SM90_TMA_LOADES1F_NS4_39AutoVectorizingCopyWithAssumedAlignmentILi128EEENS4_14SM90_TMA_STOREES1F_S27_S27_EEEvvEEEEvNT_6ParamsE --------------------------
	.section	.nv.shared._ZN7cutlass13device_kernelINS_4gemm6kernel13GemmUniversalIN4cute5tupleIJiiiiEEENS1_10collective13CollectiveMmaINS1_35MainloopSm100TmaUmmaWarpSpecializedILi52ELi2ELi4ENS5_IJNS4_1CILi2EEENSA_ILi4EEENSA_ILi1EEEEEEEENS5_IJNSA_ILi128EEESG_NSA_ILi32EEEEEENS_12float_e4m3_tENS5_IJlSD_lEEESJ_SK_NS4_8TiledMMAINS4_8MMA_AtomIJNS4_10MMA_TraitsINS4_25SM100_MMA_F8F6F4_2x1SM_SSEJSJ_SJ_fSG_SG_NS4_17integral_constantINS4_4UMMA5MajorELSR_0EEESS_NSP_INSQ_7ScaleInELST_0EEESU_EEEEEENS4_6LayoutINS5_IJSD_SD_SD_EEENS5_IJNSA_ILi0EEESZ_SZ_EEEEENS5_IJNS4_10UnderscoreES12_S12_EEEEENS4_28SM100_TMA_2SM_LOAD_MULTICASTENS4_14ComposedLayoutINS4_7SwizzleILi1ELi4ELi3EEENS4_18smem_ptr_flag_bitsILi8EEENSX_INS5_IJNSA_ILi8EEESH_EEENS5_IJSH_SD_EEEEEEEvNS4_8identityENS4_18SM100_TMA_2SM_LOADES1F_vS1G_EENS_8epilogue10collective18CollectiveEpilogueINS1J_23Sm100TmaWarpSpecializedILi2ELi2ELi32ELb0ELb0EEEJNS5_IJNSA_ILi64EEESG_SH_EEENS5_IJNSX_IS1O_SD_EENSX_INS5_IJSH_SB_EEENS5_IJSD_S1O_EEEEEEEESJ_SK_SJ_SK_NS1J_6fusion15FusionCallbacksIS1N_NS1V_17LinearCombinationISJ_fSJ_fLNS_15FloatRoundStyleE2EEES1P_S1U_JEEENS4_5SM1004TMEM4LOAD26SM100_TMEM_LOAD_32dp32b32xENS4_13SM90_TMA_LOADES1F_NS4_39AutoVectorizingCopyWithAssumedAlignmentILi128EEENS4_14SM90_TMA_STOREES1F_S27_S27_EEEvvEEEEvNT_6ParamsE,"aw",@nobits
	.sectionflags	@""
	.align	16
	.zero		1024


//--------------------- .nv.shared.reserved.0     --------------------------
	.section	.nv.shared.reserved.0,"aw",@nobits
	.weak		__nv_reservedSMEM_offset_0_alias
	.size		__nv_reservedSMEM_offset_0_alias, 0, 64
	.other		__nv_reservedSMEM_offset_0_alias,@"STO_CUDA_RESERVED_SHARED STV_DEFAULT"
__nv_reservedSMEM_offset_0_alias:
	.zero		0
.nv.shared.reserved.0:
	.zero		64
	.weak		__nv_reservedSMEM_tcgen05_partition
	.type		__nv_reservedSMEM_tcgen05_partition,@object
	.size		__nv_reservedSMEM_tcgen05_partition,(.L_0 - __nv_reservedSMEM_tcgen05_partition)
__nv_reservedSMEM_tcgen05_partition:
	.zero		32
.L_0:


//--------------------- .nv.global                --------------------------
	.section	.nv.global,"aw",@nobits
.nv.global:
	.type		_ZN40_INTERNAL_2dc9285f_4_k_cu_fecb1590_224924cute1_E,@object
	.size		_ZN40_INTERNAL_2dc9285f_4_k_cu_fecb1590_224924cute1_E,(_ZN40_INTERNAL_2dc9285f_4_k_cu_fecb1590_224924cuda3std3__45__cpo6cbeginE - _ZN40_INTERNAL_2dc9285f_4_k_cu_fecb1590_224924cute1_E)
_ZN40_INTERNAL_2dc9285f_4_k_cu_fecb1590_224924cute1_E:
	.zero		1
	.type		_ZN40_INTERNAL_2dc9285f_4_k_cu_fecb1590_224924cuda3std3__45__cpo6cbeginE,@object
	.size		_ZN40_INTERNAL_2dc9285f_4_k_cu_fecb1590_224924cuda3std3__45__cpo6cbeginE,(_ZN40_INTERNAL_2dc9285f_4_k_cu_fecb1590_224924cuda3std3__48in_placeE - _ZN40_INTERNAL_2dc9285f_4_k_cu_fecb1590_224924cuda3std3__45__cpo6cbeginE)
_ZN40_INTERNAL_2dc9285f_4_k_cu_fecb1590_224924cuda3std3__45__cpo6cbeginE:
	.zero		1
	.type		_ZN40_INTERNAL_2dc9285f_4_k_cu_fecb1590_224924cuda3std3__48in_placeE,@object
	.size		_ZN40_INTERNAL_2dc9285f_4_k_cu_fecb1590_224924cuda3std3__48in_placeE,(_ZN40_INTERNAL_2dc9285f_4_k_cu_fecb1590_224924cuda3std6ranges3__45__cpo9iter_moveE - _ZN40_INTERNAL_2dc9285f_4_k_cu_fecb1590_224924cuda3std3__48in_placeE)
_ZN40_INTERNAL_2dc9285f_4_k_cu_fecb1590_224924cuda3std3__48in_placeE:
	.zero		1
	.type		_ZN40_INTERNAL_2dc9285f_4_k_cu_fecb1590_224924cuda3std6ranges3__45__cpo9iter_moveE,@object
	.size		_ZN40_INTERNAL_2dc9285f_4_k_cu_fecb1590_224924cuda3std6ranges3__45__cpo9iter_moveE,(_ZN40_INTERNAL_2dc9285f_4_k_cu_fecb1590_224924cuda3std3__45__cpo5beginE - _ZN40_INTERNAL_2dc9285f_4_k_cu_fecb1590_224924cuda3std6ranges3__45__cpo9iter_moveE)
_ZN40_INTERNAL_2dc9285f_4_k_cu_fecb1590_224924cuda3std6ranges3__45__cpo9iter_moveE:
	.zero		1
	.type		_ZN40_INTERNAL_2dc9285f_4_k_cu_fecb1590_224924cuda3std3__45__cpo5beginE,@object
	.size		_ZN40_INTERNAL_2dc9285f_4_k_cu_fecb1590_224924cuda3std3__45__cpo5beginE,(_ZN40_INTERNAL_2dc9285f_4_k_cu_fecb1590_224924cuda3std3__442_GLOBAL__N__2dc9285f_4_k_cu_fecb1590_224926ignoreE - _ZN40_INTERNAL_2dc9285f_4_k_cu_fecb1590_224924cuda3std3__45__cpo5beginE)
_ZN40_INTERNAL_2dc9285f_4_k_cu_fecb1590_224924cuda3std3__45__cpo5beginE:
	.zero		1
	.type		_ZN40_INTERNAL_2dc9285f_4_k_cu_fecb1590_224924cuda3std3__442_GLOBAL__N__2dc9285f_4_k_cu_fecb1590_224926ignoreE,@object
	.size		_ZN40_INTERNAL_2dc9285f_4_k_cu_fecb1590_224924cuda3std3__442_GLOBAL__N__2dc9285f_4_k_cu_fecb1590_224926ignoreE,(_ZN40_INTERNAL_2dc9285f_4_k_cu_fecb1590_224924cute7productE - _ZN40_INTERNAL_2dc9285f_4_k_cu_fecb1590_224924cuda3std3__442_GLOBAL__N__2dc9285f_4_k_cu_fecb1590_224926ignoreE)
_ZN40_INTERNAL_2dc9285f_4_k_cu_fecb1590_224924cuda3std3__442_GLOBAL__N__2dc9285f_4_k_cu_fecb1590_224926ignoreE:
	.zero		1
	.type		_ZN40_INTERNAL_2dc9285f_4_k_cu_fecb1590_224924cute7productE,@object
	.size		_ZN40_INTERNAL_2dc9285f_4_k_cu_fecb1590_224924cute7productE,(_ZN40_INTERNAL_2dc9285f_4_k_cu_fecb1590_224924cuda3std3__45__cpo3endE - _ZN40_INTERNAL_2dc9285f_4_k_cu_fecb1590_224924cute7productE)
_ZN40_INTERNAL_2dc9285f_4_k_cu_fecb1590_224924cute7productE:
	.zero		1
	.type		_ZN40_INTERNAL_2dc9285f_4_k_cu_fecb1590_224924cuda3std3__45__cpo3endE,@object
	.size		_ZN40_INTERNAL_2dc9285f_4_k_cu_fecb1590_224924cuda3std3__45__cpo3endE,(_ZN40_INTERNAL_2dc9285f_4_k_cu_fecb1590_224924cuda3std3__419piecewise_constructE - _ZN40_INTERNAL_2dc9285f_4_k_cu_fecb1590_224924cuda3std3__45__cpo3endE)
_ZN40_INTERNAL_2dc9285f_4_k_cu_fecb1590_224924cuda3std3__45__cpo3endE:
	.zero		1
	.type		_ZN40_INTERNAL_2dc9285f_4_k_cu_fecb1590_224924cuda3std3__419piecewise_constructE,@object
	.size		_ZN40_INTERNAL_2dc9285f_4_k_cu_fecb1590_224924cuda3std3__419piecewise_constructE,(_ZN40_INTERNAL_2dc9285f_4_k_cu_fecb1590_224924cuda3std3__45__cpo4cendE - _ZN40_INTERNAL_2dc9285f_4_k_cu_fecb1590_224924cuda3std3__419piecewise_constructE)
_ZN40_INTERNAL_2dc9285f_4_k_cu_fecb1590_224924cuda3std3__419piecewise_constructE:
	.zero		1
	.type		_ZN40_INTERNAL_2dc9285f_4_k_cu_fecb1590_224924cuda3std3__45__cpo4cendE,@object
	.size		_ZN40_INTERNAL_2dc9285f_4_k_cu_fecb1590_224924cuda3std3__45__cpo4cendE,(_ZN40_INTERNAL_2dc9285f_4_k_cu_fecb1590_224924cuda3std6ranges3__45__cpo4swapE - _ZN40_INTERNAL_2dc9285f_4_k_cu_fecb1590_224924cuda3std3__45__cpo4cendE)
_ZN40_INTERNAL_2dc9285f_4_k_cu_fecb1590_224924cuda3std3__45__cpo4cendE:
	.zero		1
	.type		_ZN40_INTERNAL_2dc9285f_4_k_cu_fecb1590_224924cuda3std6ranges3__45__cpo4swapE,@object
	.size		_ZN40_INTERNAL_2dc9285f_4_k_cu_fecb1590_224924cuda3std6ranges3__45__cpo4swapE,(.L_10 - _ZN40_INTERNAL_2dc9285f_4_k_cu_fecb1590_224924cuda3std6ranges3__45__cpo4swapE)
_ZN40_INTERNAL_2dc9285f_4_k_cu_fecb1590_224924cuda3std6ranges3__45__cpo4swapE:
	.zero		1
.L_10:


//--------------------- .nv.constant0._ZN7cutlass13device_kernelINS_4gemm6kernel13GemmUniversalIN4cute5tupleIJiiiiEEENS1_10collective13CollectiveMmaINS1_35MainloopSm100TmaUmmaWarpSpecializedILi52ELi2ELi4ENS5_IJNS4_1CILi2EEENSA_ILi4EEENSA_ILi1EEEEEEEENS5_IJNSA_ILi128EEESG_NSA_ILi32EEEEEENS_12float_e4m3_tENS5_IJlSD_lEEESJ_SK_NS4_8TiledMMAINS4_8MMA_AtomIJNS4_10MMA_TraitsINS4_25SM100_MMA_F8F6F4_2x1SM_SSEJSJ_SJ_fSG_SG_NS4_17integral_constantINS4_4UMMA5MajorELSR_0EEESS_NSP_INSQ_7ScaleInELST_0EEESU_EEEEEENS4_6LayoutINS5_IJSD_SD_SD_EEENS5_IJNSA_ILi0EEESZ_SZ_EEEEENS5_IJNS4_10UnderscoreES12_S12_EEEEENS4_28SM100_TMA_2SM_LOAD_MULTICASTENS4_14ComposedLayoutINS4_7SwizzleILi1ELi4ELi3EEENS4_18smem_ptr_flag_bitsILi8EEENSX_INS5_IJNSA_ILi8EEESH_EEENS5_IJSH_SD_EEEEEEEvNS4_8identityENS4_18SM100_TMA_2SM_LOADES1F_vS1G_EENS_8epilogue10collective18CollectiveEpilogueINS1J_23Sm100TmaWarpSpecializedILi2ELi2ELi32ELb0ELb0EEEJNS5_IJNSA_ILi64EEESG_SH_EEENS5_IJNSX_IS1O_SD_EENSX_INS5_IJSH_SB_EEENS5_IJSD_S1O_EEEEEEEESJ_SK_SJ_SK_NS1J_6fusion15FusionCallbacksIS1N_NS1V_17LinearCombinationISJ_fSJ_fLNS_15FloatRoundStyleE2EEES1P_S1U_JEEENS4_5SM1004TMEM4LOAD26SM100_TMEM_LOAD_32dp32b32xENS4_13SM90_TMA_LOADES1F_NS4_39AutoVectorizingCopyWithAssumedAlignmentILi128EEENS4_14SM90_TMA_STOREES1F_S27_S27_EEEvvEEEEvNT_6ParamsE --------------------------
	.section	.nv.constant0._ZN7cutlass13device_kernelINS_4gemm6kernel13GemmUniversalIN4cute5tupleIJiiiiEEENS1_10collective13CollectiveMmaINS1_35MainloopSm100TmaUmmaWarpSpecializedILi52ELi2ELi4ENS5_IJNS4_1CILi2EEENSA_ILi4EEENSA_ILi1EEEEEEEENS5_IJNSA_ILi128EEESG_NSA_ILi32EEEEEENS_12float_e4m3_tENS5_IJlSD_lEEESJ_SK_NS4_8TiledMMAINS4_8MMA_AtomIJNS4_10MMA_TraitsINS4_25SM100_MMA_F8F6F4_2x1SM_SSEJSJ_SJ_fSG_SG_NS4_17integral_constantINS4_4UMMA5MajorELSR_0EEESS_NSP_INSQ_7ScaleInELST_0EEESU_EEEEEENS4_6LayoutINS5_IJSD_SD_SD_EEENS5_IJNSA_ILi0EEESZ_SZ_EEEEENS5_IJNS4_10UnderscoreES12_S12_EEEEENS4_28SM100_TMA_2SM_LOAD_MULTICASTENS4_14ComposedLayoutINS4_7SwizzleILi1ELi4ELi3EEENS4_18smem_ptr_flag_bitsILi8EEENSX_INS5_IJNSA_ILi8EEESH_EEENS5_IJSH_SD_EEEEEEEvNS4_8identityENS4_18SM100_TMA_2SM_LOADES1F_vS1G_EENS_8epilogue10collective18CollectiveEpilogueINS1J_23Sm100TmaWarpSpecializedILi2ELi2ELi32ELb0ELb0EEEJNS5_IJNSA_ILi64EEESG_SH_EEENS5_IJNSX_IS1O_SD_EENSX_INS5_IJSH_SB_EEENS5_IJSD_S1O_EEEEEEEESJ_SK_SJ_SK_NS1J_6fusion15FusionCallbacksIS1N_NS1V_17LinearCombinationISJ_fSJ_fLNS_15FloatRoundStyleE2EEES1P_S1U_JEEENS4_5SM1004TMEM4LOAD26SM100_TMEM_LOAD_32dp32b32xENS4_13SM90_TMA_LOADES1F_NS4_39AutoVectorizingCopyWithAssumedAlignmentILi128EEENS4_14SM90_TMA_STOREES1F_S27_S27_EEEvvEEEEvNT_6ParamsE,"a",@progbits
	.sectionflags	@""
	.align	4
.nv.constant0._ZN7cutlass13device_kernelINS_4gemm6kernel13GemmUniversalIN4cute5tupleIJiiiiEEENS1_10collective13CollectiveMmaINS1_35MainloopSm100TmaUmmaWarpSpecializedILi52ELi2ELi4ENS5_IJNS4_1CILi2EEENSA_ILi4EEENSA_ILi1EEEEEEEENS5_IJNSA_ILi128EEESG_NSA_ILi32EEEEEENS_12float_e4m3_tENS5_IJlSD_lEEESJ_SK_NS4_8TiledMMAINS4_8MMA_AtomIJNS4_10MMA_TraitsINS4_25SM100_MMA_F8F6F4_2x1SM_SSEJSJ_SJ_fSG_SG_NS4_17integral_constantINS4_4UMMA5MajorELSR_0EEESS_NSP_INSQ_7ScaleInELST_0EEESU_EEEEEENS4_6LayoutINS5_IJSD_SD_SD_EEENS5_IJNSA_ILi0EEESZ_SZ_EEEEENS5_IJNS4_10UnderscoreES12_S12_EEEEENS4_28SM100_TMA_2SM_LOAD_MULTICASTENS4_14ComposedLayoutINS4_7SwizzleILi1ELi4ELi3EEENS4_18smem_ptr_flag_bitsILi8EEENSX_INS5_IJNSA_ILi8EEESH_EEENS5_IJSH_SD_EEEEEEEvNS4_8identityENS4_18SM100_TMA_2SM_LOADES1F_vS1G_EENS_8epilogue10collective18CollectiveEpilogueINS1J_23Sm100TmaWarpSpecializedILi2ELi2ELi32ELb0ELb0EEEJNS5_IJNSA_ILi64EEESG_SH_EEENS5_IJNSX_IS1O_SD_EENSX_INS5_IJSH_SB_EEENS5_IJSD_S1O_EEEEEEEESJ_SK_SJ_SK_NS1J_6fusion15FusionCallbacksIS1N_NS1V_17LinearCombinationISJ_fSJ_fLNS_15FloatRoundStyleE2EEES1P_S1U_JEEENS4_5SM1004TMEM4LOAD26SM100_TMEM_LOAD_32dp32b32xENS4_13SM90_TMA_LOADES1F_NS4_39AutoVectorizingCopyWithAssumedAlignmentILi128EEENS4_14SM90_TMA_STOREES1F_S27_S27_EEEvvEEEEvNT_6ParamsE:
	.zero		2944


//--------------------- SYMBOLS --------------------------

	.type		.nv.reservedSmem.offset0,@object
	.size		.nv.reservedSmem.offset0,0x4
	.type		.nv.reservedSmem.cap,@object
	.size		.nv.reservedSmem.cap,0x4
	.type		__assertfail,@function
